//
// Generated by NVIDIA NVVM Compiler
//
// Compiler Build ID: CL-36424714
// Cuda compilation tools, release 13.0, V13.0.88
// Based on NVVM 20.0.0
//

.version 9.0
.target sm_100
.address_size 64

	// .globl	_Z5sgemmILi128ELi128ELi8ELi8ELi8EEvPfS0_S0_iiiff
// _ZZ5sgemmILi128ELi128ELi8ELi8ELi8EEvPfS0_S0_iiiffE8shared_a has been demoted
// _ZZ5sgemmILi128ELi128ELi8ELi8ELi8EEvPfS0_S0_iiiffE8shared_b has been demoted

.visible .entry _Z5sgemmILi128ELi128ELi8ELi8ELi8EEvPfS0_S0_iiiff(
	.param .u64 .ptr .align 1 _Z5sgemmILi128ELi128ELi8ELi8ELi8EEvPfS0_S0_iiiff_param_0,
	.param .u64 .ptr .align 1 _Z5sgemmILi128ELi128ELi8ELi8ELi8EEvPfS0_S0_iiiff_param_1,
	.param .u64 .ptr .align 1 _Z5sgemmILi128ELi128ELi8ELi8ELi8EEvPfS0_S0_iiiff_param_2,
	.param .u32 _Z5sgemmILi128ELi128ELi8ELi8ELi8EEvPfS0_S0_iiiff_param_3,
	.param .u32 _Z5sgemmILi128ELi128ELi8ELi8ELi8EEvPfS0_S0_iiiff_param_4,
	.param .u32 _Z5sgemmILi128ELi128ELi8ELi8ELi8EEvPfS0_S0_iiiff_param_5,
	.param .f32 _Z5sgemmILi128ELi128ELi8ELi8ELi8EEvPfS0_S0_iiiff_param_6,
	.param .f32 _Z5sgemmILi128ELi128ELi8ELi8ELi8EEvPfS0_S0_iiiff_param_7
)
{
	.reg .pred 	%p<3>;
	.reg .b32 	%r<77>;
	.reg .b32 	%f<1135>;
	.reg .b64 	%rd<64>;
	// demoted variable
	.shared .align 4 .b8 _ZZ5sgemmILi128ELi128ELi8ELi8ELi8EEvPfS0_S0_iiiffE8shared_a[8192];
	// demoted variable
	.shared .align 4 .b8 _ZZ5sgemmILi128ELi128ELi8ELi8ELi8EEvPfS0_S0_iiiffE8shared_b[8192];
	ld.param.u64 	%rd2, [_Z5sgemmILi128ELi128ELi8ELi8ELi8EEvPfS0_S0_iiiff_param_0];
	ld.param.u64 	%rd3, [_Z5sgemmILi128ELi128ELi8ELi8ELi8EEvPfS0_S0_iiiff_param_1];
	ld.param.u32 	%r7, [_Z5sgemmILi128ELi128ELi8ELi8ELi8EEvPfS0_S0_iiiff_param_4];
	ld.param.u32 	%r8, [_Z5sgemmILi128ELi128ELi8ELi8ELi8EEvPfS0_S0_iiiff_param_5];
	cvta.to.global.u64 	%rd4, %rd2;
	cvta.to.global.u64 	%rd5, %rd3;
	mov.u32 	%r9, %tid.x;
	shr.u32 	%r10, %r9, 1;
	shl.b32 	%r11, %r9, 2;
	and.b32  	%r12, %r11, 4;
	shr.u32 	%r13, %r9, 5;
	and.b32  	%r14, %r11, 124;
	mov.u32 	%r15, %ctaid.y;
	mul.lo.s32 	%r16, %r15, %r7;
	shl.b32 	%r17, %r16, 7;
	cvt.u64.u32 	%rd6, %r17;
	mov.u32 	%r18, %ctaid.x;
	shl.b32 	%r19, %r18, 7;
	mul.lo.s32 	%r20, %r7, %r10;
	cvt.s64.s32 	%rd7, %r20;
	cvt.u64.u32 	%rd8, %r12;
	add.s64 	%rd9, %rd7, %rd8;
	add.s64 	%rd10, %rd9, %rd6;
	shl.b64 	%rd11, %rd10, 2;
	add.s64 	%rd12, %rd4, %rd11;
	ld.global.v4.f32 	{%f244, %f245, %f246, %f247}, [%rd12];
	mul.lo.s32 	%r21, %r8, %r13;
	cvt.s64.s32 	%rd13, %r21;
	or.b32  	%r22, %r14, %r19;
	cvt.u64.u32 	%rd14, %r22;
	add.s64 	%rd15, %rd14, %rd13;
	shl.b64 	%rd16, %rd15, 2;
	add.s64 	%rd17, %rd5, %rd16;
	ld.global.v4.f32 	{%f248, %f249, %f250, %f251}, [%rd17];
	shl.b32 	%r23, %r10, 2;
	shl.b32 	%r24, %r9, 11;
	and.b32  	%r25, %r24, 2048;
	or.b32  	%r26, %r25, %r23;
	mov.u32 	%r27, _ZZ5sgemmILi128ELi128ELi8ELi8ELi8EEvPfS0_S0_iiiffE8shared_a;
	add.s32 	%r28, %r27, %r26;
	st.shared.f32 	[%r28], %f244;
	st.shared.f32 	[%r28+512], %f245;
	st.shared.f32 	[%r28+1024], %f246;
	st.shared.f32 	[%r28+1536], %f247;
	shl.b32 	%r29, %r9, 4;
	and.b32  	%r30, %r29, 496;
	shl.b32 	%r31, %r13, 9;
	or.b32  	%r32, %r31, %r30;
	mov.u32 	%r33, _ZZ5sgemmILi128ELi128ELi8ELi8ELi8EEvPfS0_S0_iiiffE8shared_b;
	add.s32 	%r34, %r33, %r32;
	st.shared.v4.f32 	[%r34], {%f248, %f249, %f250, %f251};
	bar.sync 	0;
	and.b32  	%r1, %r10, 504;
	shl.b32 	%r35, %r9, 3;
	and.b32  	%r2, %r35, 120;
	setp.lt.s32 	%p1, %r7, 1;
	mov.f32 	%f1055, 0f00000000;
	mov.f32 	%f1056, %f1055;
	mov.f32 	%f1057, %f1055;
	mov.f32 	%f1058, %f1055;
	mov.f32 	%f1059, %f1055;
	mov.f32 	%f1060, %f1055;
	mov.f32 	%f1061, %f1055;
	mov.f32 	%f1062, %f1055;
	mov.f32 	%f1063, %f1055;
	mov.f32 	%f1064, %f1055;
	mov.f32 	%f1065, %f1055;
	mov.f32 	%f1066, %f1055;
	mov.f32 	%f1067, %f1055;
	mov.f32 	%f1068, %f1055;
	mov.f32 	%f1069, %f1055;
	mov.f32 	%f1070, %f1055;
	mov.f32 	%f1071, %f1055;
	mov.f32 	%f1072, %f1055;
	mov.f32 	%f1073, %f1055;
	mov.f32 	%f1074, %f1055;
	mov.f32 	%f1075, %f1055;
	mov.f32 	%f1076, %f1055;
	mov.f32 	%f1077, %f1055;
	mov.f32 	%f1078, %f1055;
	mov.f32 	%f1079, %f1055;
	mov.f32 	%f1080, %f1055;
	mov.f32 	%f1081, %f1055;
	mov.f32 	%f1082, %f1055;
	mov.f32 	%f1083, %f1055;
	mov.f32 	%f1084, %f1055;
	mov.f32 	%f1085, %f1055;
	mov.f32 	%f1086, %f1055;
	mov.f32 	%f1087, %f1055;
	mov.f32 	%f1088, %f1055;
	mov.f32 	%f1089, %f1055;
	mov.f32 	%f1090, %f1055;
	mov.f32 	%f1091, %f1055;
	mov.f32 	%f1092, %f1055;
	mov.f32 	%f1093, %f1055;
	mov.f32 	%f1094, %f1055;
	mov.f32 	%f1095, %f1055;
	mov.f32 	%f1096, %f1055;
	mov.f32 	%f1097, %f1055;
	mov.f32 	%f1098, %f1055;
	mov.f32 	%f1099, %f1055;
	mov.f32 	%f1100, %f1055;
	mov.f32 	%f1101, %f1055;
	mov.f32 	%f1102, %f1055;
	mov.f32 	%f1103, %f1055;
	mov.f32 	%f1104, %f1055;
	mov.f32 	%f1105, %f1055;
	mov.f32 	%f1106, %f1055;
	mov.f32 	%f1107, %f1055;
	mov.f32 	%f1108, %f1055;
	mov.f32 	%f1109, %f1055;
	mov.f32 	%f1110, %f1055;
	mov.f32 	%f1119, %f1055;
	mov.f32 	%f1120, %f1055;
	mov.f32 	%f1121, %f1055;
	mov.f32 	%f1122, %f1055;
	mov.f32 	%f1123, %f1055;
	mov.f32 	%f1124, %f1055;
	mov.f32 	%f1125, %f1055;
	mov.f32 	%f1126, %f1055;
	@%p1 bra 	$L__BB0_3;
	shl.b32 	%r37, %r2, 2;
	add.s32 	%r39, %r33, %r37;
	ld.shared.v4.f32 	{%f1130, %f1129, %f1128, %f1127}, [%r39+16];
	ld.shared.v4.f32 	{%f1134, %f1133, %f1132, %f1131}, [%r39];
	shl.b32 	%r40, %r1, 2;
	add.s32 	%r42, %r27, %r40;
	ld.shared.v4.f32 	{%f1114, %f1113, %f1112, %f1111}, [%r42+16];
	ld.shared.v4.f32 	{%f1118, %f1117, %f1116, %f1115}, [%r42];
	mov.b32 	%r75, 0;
	mov.f32 	%f1055, 0f00000000;
	mov.u32 	%r76, %r75;
$L__BB0_2:
	ld.param.u32 	%r73, [_Z5sgemmILi128ELi128ELi8ELi8ELi8EEvPfS0_S0_iiiff_param_4];
	xor.b32  	%r5, %r76, 1;
	add.s32 	%r75, %r75, 8;
	shl.b32 	%r43, %r76, 12;
	mov.u32 	%r44, _ZZ5sgemmILi128ELi128ELi8ELi8ELi8EEvPfS0_S0_iiiffE8shared_a;
	add.s32 	%r45, %r44, %r43;
	mov.u32 	%r46, _ZZ5sgemmILi128ELi128ELi8ELi8ELi8EEvPfS0_S0_iiiffE8shared_b;
	add.s32 	%r47, %r46, %r43;
	mov.u32 	%r48, %tid.x;
	shl.b32 	%r49, %r48, 1;
	and.b32  	%r50, %r49, 2016;
	add.s32 	%r51, %r45, %r50;
	ld.shared.v4.f32 	{%f253, %f254, %f255, %f256}, [%r51+512];
	ld.shared.v4.f32 	{%f257, %f258, %f259, %f260}, [%r51+528];
	shl.b32 	%r52, %r48, 5;
	and.b32  	%r53, %r52, 480;
	add.s32 	%r54, %r47, %r53;
	ld.shared.v4.f32 	{%f261, %f262, %f263, %f264}, [%r54+512];
	ld.shared.v4.f32 	{%f265, %f266, %f267, %f268}, [%r54+528];
	fma.rn.f32 	%f269, %f1118, %f1134, %f1102;
	fma.rn.f32 	%f270, %f1118, %f1133, %f1101;
	fma.rn.f32 	%f271, %f1118, %f1132, %f1100;
	fma.rn.f32 	%f272, %f1118, %f1131, %f1099;
	fma.rn.f32 	%f273, %f1118, %f1130, %f1098;
	fma.rn.f32 	%f274, %f1118, %f1129, %f1097;
	fma.rn.f32 	%f275, %f1118, %f1128, %f1096;
	fma.rn.f32 	%f276, %f1118, %f1127, %f1095;
	fma.rn.f32 	%f277, %f1117, %f1134, %f1094;
	fma.rn.f32 	%f278, %f1117, %f1133, %f1093;
	fma.rn.f32 	%f279, %f1117, %f1132, %f1092;
	fma.rn.f32 	%f280, %f1117, %f1131, %f1091;
	fma.rn.f32 	%f281, %f1117, %f1130, %f1090;
	fma.rn.f32 	%f282, %f1117, %f1129, %f1089;
	fma.rn.f32 	%f283, %f1117, %f1128, %f1088;
	fma.rn.f32 	%f284, %f1117, %f1127, %f1087;
	fma.rn.f32 	%f285, %f1116, %f1134, %f1086;
	fma.rn.f32 	%f286, %f1116, %f1133, %f1085;
	fma.rn.f32 	%f287, %f1116, %f1132, %f1084;
	fma.rn.f32 	%f288, %f1116, %f1131, %f1083;
	fma.rn.f32 	%f289, %f1116, %f1130, %f1082;
	fma.rn.f32 	%f290, %f1116, %f1129, %f1081;
	fma.rn.f32 	%f291, %f1116, %f1128, %f1080;
	fma.rn.f32 	%f292, %f1116, %f1127, %f1079;
	fma.rn.f32 	%f293, %f1115, %f1134, %f1078;
	fma.rn.f32 	%f294, %f1115, %f1133, %f1077;
	fma.rn.f32 	%f295, %f1115, %f1132, %f1076;
	fma.rn.f32 	%f296, %f1115, %f1131, %f1075;
	fma.rn.f32 	%f297, %f1115, %f1130, %f1074;
	fma.rn.f32 	%f298, %f1115, %f1129, %f1073;
	fma.rn.f32 	%f299, %f1115, %f1128, %f1072;
	fma.rn.f32 	%f300, %f1115, %f1127, %f1071;
	fma.rn.f32 	%f301, %f1114, %f1134, %f1070;
	fma.rn.f32 	%f302, %f1114, %f1133, %f1069;
	fma.rn.f32 	%f303, %f1114, %f1132, %f1068;
	fma.rn.f32 	%f304, %f1114, %f1131, %f1067;
	fma.rn.f32 	%f305, %f1114, %f1130, %f1066;
	fma.rn.f32 	%f306, %f1114, %f1129, %f1065;
	fma.rn.f32 	%f307, %f1114, %f1128, %f1064;
	fma.rn.f32 	%f308, %f1114, %f1127, %f1063;
	fma.rn.f32 	%f309, %f1113, %f1134, %f1062;
	fma.rn.f32 	%f310, %f1113, %f1133, %f1061;
	fma.rn.f32 	%f311, %f1113, %f1132, %f1060;
	fma.rn.f32 	%f312, %f1113, %f1131, %f1059;
	fma.rn.f32 	%f313, %f1113, %f1130, %f1058;
	fma.rn.f32 	%f314, %f1113, %f1129, %f1057;
	fma.rn.f32 	%f315, %f1113, %f1128, %f1056;
	fma.rn.f32 	%f316, %f1113, %f1127, %f1055;
	fma.rn.f32 	%f317, %f1112, %f1134, %f1103;
	fma.rn.f32 	%f318, %f1112, %f1133, %f1104;
	fma.rn.f32 	%f319, %f1112, %f1132, %f1105;
	fma.rn.f32 	%f320, %f1112, %f1131, %f1106;
	fma.rn.f32 	%f321, %f1112, %f1130, %f1107;
	fma.rn.f32 	%f322, %f1112, %f1129, %f1108;
	fma.rn.f32 	%f323, %f1112, %f1128, %f1109;
	fma.rn.f32 	%f324, %f1112, %f1127, %f1110;
	fma.rn.f32 	%f325, %f1111, %f1134, %f1119;
	fma.rn.f32 	%f326, %f1111, %f1133, %f1120;
	fma.rn.f32 	%f327, %f1111, %f1132, %f1121;
	fma.rn.f32 	%f328, %f1111, %f1131, %f1122;
	fma.rn.f32 	%f329, %f1111, %f1130, %f1123;
	fma.rn.f32 	%f330, %f1111, %f1129, %f1124;
	fma.rn.f32 	%f331, %f1111, %f1128, %f1125;
	fma.rn.f32 	%f332, %f1111, %f1127, %f1126;
	ld.shared.v4.f32 	{%f333, %f334, %f335, %f336}, [%r51+1024];
	ld.shared.v4.f32 	{%f337, %f338, %f339, %f340}, [%r51+1040];
	ld.shared.v4.f32 	{%f341, %f342, %f343, %f344}, [%r54+1024];
	ld.shared.v4.f32 	{%f345, %f346, %f347, %f348}, [%r54+1040];
	fma.rn.f32 	%f349, %f253, %f261, %f269;
	fma.rn.f32 	%f350, %f253, %f262, %f270;
	fma.rn.f32 	%f351, %f253, %f263, %f271;
	fma.rn.f32 	%f352, %f253, %f264, %f272;
	fma.rn.f32 	%f353, %f253, %f265, %f273;
	fma.rn.f32 	%f354, %f253, %f266, %f274;
	fma.rn.f32 	%f355, %f253, %f267, %f275;
	fma.rn.f32 	%f356, %f253, %f268, %f276;
	fma.rn.f32 	%f357, %f254, %f261, %f277;
	fma.rn.f32 	%f358, %f254, %f262, %f278;
	fma.rn.f32 	%f359, %f254, %f263, %f279;
	fma.rn.f32 	%f360, %f254, %f264, %f280;
	fma.rn.f32 	%f361, %f254, %f265, %f281;
	fma.rn.f32 	%f362, %f254, %f266, %f282;
	fma.rn.f32 	%f363, %f254, %f267, %f283;
	fma.rn.f32 	%f364, %f254, %f268, %f284;
	fma.rn.f32 	%f365, %f255, %f261, %f285;
	fma.rn.f32 	%f366, %f255, %f262, %f286;
	fma.rn.f32 	%f367, %f255, %f263, %f287;
	fma.rn.f32 	%f368, %f255, %f264, %f288;
	fma.rn.f32 	%f369, %f255, %f265, %f289;
	fma.rn.f32 	%f370, %f255, %f266, %f290;
	fma.rn.f32 	%f371, %f255, %f267, %f291;
	fma.rn.f32 	%f372, %f255, %f268, %f292;
	fma.rn.f32 	%f373, %f256, %f261, %f293;
	fma.rn.f32 	%f374, %f256, %f262, %f294;
	fma.rn.f32 	%f375, %f256, %f263, %f295;
	fma.rn.f32 	%f376, %f256, %f264, %f296;
	fma.rn.f32 	%f377, %f256, %f265, %f297;
	fma.rn.f32 	%f378, %f256, %f266, %f298;
	fma.rn.f32 	%f379, %f256, %f267, %f299;
	fma.rn.f32 	%f380, %f256, %f268, %f300;
	fma.rn.f32 	%f381, %f257, %f261, %f301;
	fma.rn.f32 	%f382, %f257, %f262, %f302;
	fma.rn.f32 	%f383, %f257, %f263, %f303;
	fma.rn.f32 	%f384, %f257, %f264, %f304;
	fma.rn.f32 	%f385, %f257, %f265, %f305;
	fma.rn.f32 	%f386, %f257, %f266, %f306;
	fma.rn.f32 	%f387, %f257, %f267, %f307;
	fma.rn.f32 	%f388, %f257, %f268, %f308;
	fma.rn.f32 	%f389, %f258, %f261, %f309;
	fma.rn.f32 	%f390, %f258, %f262, %f310;
	fma.rn.f32 	%f391, %f258, %f263, %f311;
	fma.rn.f32 	%f392, %f258, %f264, %f312;
	fma.rn.f32 	%f393, %f258, %f265, %f313;
	fma.rn.f32 	%f394, %f258, %f266, %f314;
	fma.rn.f32 	%f395, %f258, %f267, %f315;
	fma.rn.f32 	%f396, %f258, %f268, %f316;
	fma.rn.f32 	%f397, %f259, %f261, %f317;
	fma.rn.f32 	%f398, %f259, %f262, %f318;
	fma.rn.f32 	%f399, %f259, %f263, %f319;
	fma.rn.f32 	%f400, %f259, %f264, %f320;
	fma.rn.f32 	%f401, %f259, %f265, %f321;
	fma.rn.f32 	%f402, %f259, %f266, %f322;
	fma.rn.f32 	%f403, %f259, %f267, %f323;
	fma.rn.f32 	%f404, %f259, %f268, %f324;
	fma.rn.f32 	%f405, %f260, %f261, %f325;
	fma.rn.f32 	%f406, %f260, %f262, %f326;
	fma.rn.f32 	%f407, %f260, %f263, %f327;
	fma.rn.f32 	%f408, %f260, %f264, %f328;
	fma.rn.f32 	%f409, %f260, %f265, %f329;
	fma.rn.f32 	%f410, %f260, %f266, %f330;
	fma.rn.f32 	%f411, %f260, %f267, %f331;
	fma.rn.f32 	%f412, %f260, %f268, %f332;
	ld.shared.v4.f32 	{%f413, %f414, %f415, %f416}, [%r51+1536];
	ld.shared.v4.f32 	{%f417, %f418, %f419, %f420}, [%r51+1552];
	ld.shared.v4.f32 	{%f421, %f422, %f423, %f424}, [%r54+1536];
	ld.shared.v4.f32 	{%f425, %f426, %f427, %f428}, [%r54+1552];
	fma.rn.f32 	%f429, %f333, %f341, %f349;
	fma.rn.f32 	%f430, %f333, %f342, %f350;
	fma.rn.f32 	%f431, %f333, %f343, %f351;
	fma.rn.f32 	%f432, %f333, %f344, %f352;
	fma.rn.f32 	%f433, %f333, %f345, %f353;
	fma.rn.f32 	%f434, %f333, %f346, %f354;
	fma.rn.f32 	%f435, %f333, %f347, %f355;
	fma.rn.f32 	%f436, %f333, %f348, %f356;
	fma.rn.f32 	%f437, %f334, %f341, %f357;
	fma.rn.f32 	%f438, %f334, %f342, %f358;
	fma.rn.f32 	%f439, %f334, %f343, %f359;
	fma.rn.f32 	%f440, %f334, %f344, %f360;
	fma.rn.f32 	%f441, %f334, %f345, %f361;
	fma.rn.f32 	%f442, %f334, %f346, %f362;
	fma.rn.f32 	%f443, %f334, %f347, %f363;
	fma.rn.f32 	%f444, %f334, %f348, %f364;
	fma.rn.f32 	%f445, %f335, %f341, %f365;
	fma.rn.f32 	%f446, %f335, %f342, %f366;
	fma.rn.f32 	%f447, %f335, %f343, %f367;
	fma.rn.f32 	%f448, %f335, %f344, %f368;
	fma.rn.f32 	%f449, %f335, %f345, %f369;
	fma.rn.f32 	%f450, %f335, %f346, %f370;
	fma.rn.f32 	%f451, %f335, %f347, %f371;
	fma.rn.f32 	%f452, %f335, %f348, %f372;
	fma.rn.f32 	%f453, %f336, %f341, %f373;
	fma.rn.f32 	%f454, %f336, %f342, %f374;
	fma.rn.f32 	%f455, %f336, %f343, %f375;
	fma.rn.f32 	%f456, %f336, %f344, %f376;
	fma.rn.f32 	%f457, %f336, %f345, %f377;
	fma.rn.f32 	%f458, %f336, %f346, %f378;
	fma.rn.f32 	%f459, %f336, %f347, %f379;
	fma.rn.f32 	%f460, %f336, %f348, %f380;
	fma.rn.f32 	%f461, %f337, %f341, %f381;
	fma.rn.f32 	%f462, %f337, %f342, %f382;
	fma.rn.f32 	%f463, %f337, %f343, %f383;
	fma.rn.f32 	%f464, %f337, %f344, %f384;
	fma.rn.f32 	%f465, %f337, %f345, %f385;
	fma.rn.f32 	%f466, %f337, %f346, %f386;
	fma.rn.f32 	%f467, %f337, %f347, %f387;
	fma.rn.f32 	%f468, %f337, %f348, %f388;
	fma.rn.f32 	%f469, %f338, %f341, %f389;
	fma.rn.f32 	%f470, %f338, %f342, %f390;
	fma.rn.f32 	%f471, %f338, %f343, %f391;
	fma.rn.f32 	%f472, %f338, %f344, %f392;
	fma.rn.f32 	%f473, %f338, %f345, %f393;
	fma.rn.f32 	%f474, %f338, %f346, %f394;
	fma.rn.f32 	%f475, %f338, %f347, %f395;
	fma.rn.f32 	%f476, %f338, %f348, %f396;
	fma.rn.f32 	%f477, %f339, %f341, %f397;
	fma.rn.f32 	%f478, %f339, %f342, %f398;
	fma.rn.f32 	%f479, %f339, %f343, %f399;
	fma.rn.f32 	%f480, %f339, %f344, %f400;
	fma.rn.f32 	%f481, %f339, %f345, %f401;
	fma.rn.f32 	%f482, %f339, %f346, %f402;
	fma.rn.f32 	%f483, %f339, %f347, %f403;
	fma.rn.f32 	%f484, %f339, %f348, %f404;
	fma.rn.f32 	%f485, %f340, %f341, %f405;
	fma.rn.f32 	%f486, %f340, %f342, %f406;
	fma.rn.f32 	%f487, %f340, %f343, %f407;
	fma.rn.f32 	%f488, %f340, %f344, %f408;
	fma.rn.f32 	%f489, %f340, %f345, %f409;
	fma.rn.f32 	%f490, %f340, %f346, %f410;
	fma.rn.f32 	%f491, %f340, %f347, %f411;
	fma.rn.f32 	%f492, %f340, %f348, %f412;
	ld.shared.v4.f32 	{%f493, %f494, %f495, %f496}, [%r51+2048];
	ld.shared.v4.f32 	{%f497, %f498, %f499, %f500}, [%r51+2064];
	ld.shared.v4.f32 	{%f501, %f502, %f503, %f504}, [%r54+2048];
	ld.shared.v4.f32 	{%f505, %f506, %f507, %f508}, [%r54+2064];
	fma.rn.f32 	%f509, %f413, %f421, %f429;
	fma.rn.f32 	%f510, %f413, %f422, %f430;
	fma.rn.f32 	%f511, %f413, %f423, %f431;
	fma.rn.f32 	%f512, %f413, %f424, %f432;
	fma.rn.f32 	%f513, %f413, %f425, %f433;
	fma.rn.f32 	%f514, %f413, %f426, %f434;
	fma.rn.f32 	%f515, %f413, %f427, %f435;
	fma.rn.f32 	%f516, %f413, %f428, %f436;
	fma.rn.f32 	%f517, %f414, %f421, %f437;
	fma.rn.f32 	%f518, %f414, %f422, %f438;
	fma.rn.f32 	%f519, %f414, %f423, %f439;
	fma.rn.f32 	%f520, %f414, %f424, %f440;
	fma.rn.f32 	%f521, %f414, %f425, %f441;
	fma.rn.f32 	%f522, %f414, %f426, %f442;
	fma.rn.f32 	%f523, %f414, %f427, %f443;
	fma.rn.f32 	%f524, %f414, %f428, %f444;
	fma.rn.f32 	%f525, %f415, %f421, %f445;
	fma.rn.f32 	%f526, %f415, %f422, %f446;
	fma.rn.f32 	%f527, %f415, %f423, %f447;
	fma.rn.f32 	%f528, %f415, %f424, %f448;
	fma.rn.f32 	%f529, %f415, %f425, %f449;
	fma.rn.f32 	%f530, %f415, %f426, %f450;
	fma.rn.f32 	%f531, %f415, %f427, %f451;
	fma.rn.f32 	%f532, %f415, %f428, %f452;
	fma.rn.f32 	%f533, %f416, %f421, %f453;
	fma.rn.f32 	%f534, %f416, %f422, %f454;
	fma.rn.f32 	%f535, %f416, %f423, %f455;
	fma.rn.f32 	%f536, %f416, %f424, %f456;
	fma.rn.f32 	%f537, %f416, %f425, %f457;
	fma.rn.f32 	%f538, %f416, %f426, %f458;
	fma.rn.f32 	%f539, %f416, %f427, %f459;
	fma.rn.f32 	%f540, %f416, %f428, %f460;
	fma.rn.f32 	%f541, %f417, %f421, %f461;
	fma.rn.f32 	%f542, %f417, %f422, %f462;
	fma.rn.f32 	%f543, %f417, %f423, %f463;
	fma.rn.f32 	%f544, %f417, %f424, %f464;
	fma.rn.f32 	%f545, %f417, %f425, %f465;
	fma.rn.f32 	%f546, %f417, %f426, %f466;
	fma.rn.f32 	%f547, %f417, %f427, %f467;
	fma.rn.f32 	%f548, %f417, %f428, %f468;
	fma.rn.f32 	%f549, %f418, %f421, %f469;
	fma.rn.f32 	%f550, %f418, %f422, %f470;
	fma.rn.f32 	%f551, %f418, %f423, %f471;
	fma.rn.f32 	%f552, %f418, %f424, %f472;
	fma.rn.f32 	%f553, %f418, %f425, %f473;
	fma.rn.f32 	%f554, %f418, %f426, %f474;
	fma.rn.f32 	%f555, %f418, %f427, %f475;
	fma.rn.f32 	%f556, %f418, %f428, %f476;
	fma.rn.f32 	%f557, %f419, %f421, %f477;
	fma.rn.f32 	%f558, %f419, %f422, %f478;
	fma.rn.f32 	%f559, %f419, %f423, %f479;
	fma.rn.f32 	%f560, %f419, %f424, %f480;
	fma.rn.f32 	%f561, %f419, %f425, %f481;
	fma.rn.f32 	%f562, %f419, %f426, %f482;
	fma.rn.f32 	%f563, %f419, %f427, %f483;
	fma.rn.f32 	%f564, %f419, %f428, %f484;
	fma.rn.f32 	%f565, %f420, %f421, %f485;
	fma.rn.f32 	%f566, %f420, %f422, %f486;
	fma.rn.f32 	%f567, %f420, %f423, %f487;
	fma.rn.f32 	%f568, %f420, %f424, %f488;
	fma.rn.f32 	%f569, %f420, %f425, %f489;
	fma.rn.f32 	%f570, %f420, %f426, %f490;
	fma.rn.f32 	%f571, %f420, %f427, %f491;
	fma.rn.f32 	%f572, %f420, %f428, %f492;
	ld.shared.v4.f32 	{%f573, %f574, %f575, %f576}, [%r51+2560];
	ld.shared.v4.f32 	{%f577, %f578, %f579, %f580}, [%r51+2576];
	ld.shared.v4.f32 	{%f581, %f582, %f583, %f584}, [%r54+2560];
	ld.shared.v4.f32 	{%f585, %f586, %f587, %f588}, [%r54+2576];
	fma.rn.f32 	%f589, %f493, %f501, %f509;
	fma.rn.f32 	%f590, %f493, %f502, %f510;
	fma.rn.f32 	%f591, %f493, %f503, %f511;
	fma.rn.f32 	%f592, %f493, %f504, %f512;
	fma.rn.f32 	%f593, %f493, %f505, %f513;
	fma.rn.f32 	%f594, %f493, %f506, %f514;
	fma.rn.f32 	%f595, %f493, %f507, %f515;
	fma.rn.f32 	%f596, %f493, %f508, %f516;
	fma.rn.f32 	%f597, %f494, %f501, %f517;
	fma.rn.f32 	%f598, %f494, %f502, %f518;
	fma.rn.f32 	%f599, %f494, %f503, %f519;
	fma.rn.f32 	%f600, %f494, %f504, %f520;
	fma.rn.f32 	%f601, %f494, %f505, %f521;
	fma.rn.f32 	%f602, %f494, %f506, %f522;
	fma.rn.f32 	%f603, %f494, %f507, %f523;
	fma.rn.f32 	%f604, %f494, %f508, %f524;
	fma.rn.f32 	%f605, %f495, %f501, %f525;
	fma.rn.f32 	%f606, %f495, %f502, %f526;
	fma.rn.f32 	%f607, %f495, %f503, %f527;
	fma.rn.f32 	%f608, %f495, %f504, %f528;
	fma.rn.f32 	%f609, %f495, %f505, %f529;
	fma.rn.f32 	%f610, %f495, %f506, %f530;
	fma.rn.f32 	%f611, %f495, %f507, %f531;
	fma.rn.f32 	%f612, %f495, %f508, %f532;
	fma.rn.f32 	%f613, %f496, %f501, %f533;
	fma.rn.f32 	%f614, %f496, %f502, %f534;
	fma.rn.f32 	%f615, %f496, %f503, %f535;
	fma.rn.f32 	%f616, %f496, %f504, %f536;
	fma.rn.f32 	%f617, %f496, %f505, %f537;
	fma.rn.f32 	%f618, %f496, %f506, %f538;
	fma.rn.f32 	%f619, %f496, %f507, %f539;
	fma.rn.f32 	%f620, %f496, %f508, %f540;
	fma.rn.f32 	%f621, %f497, %f501, %f541;
	fma.rn.f32 	%f622, %f497, %f502, %f542;
	fma.rn.f32 	%f623, %f497, %f503, %f543;
	fma.rn.f32 	%f624, %f497, %f504, %f544;
	fma.rn.f32 	%f625, %f497, %f505, %f545;
	fma.rn.f32 	%f626, %f497, %f506, %f546;
	fma.rn.f32 	%f627, %f497, %f507, %f547;
	fma.rn.f32 	%f628, %f497, %f508, %f548;
	fma.rn.f32 	%f629, %f498, %f501, %f549;
	fma.rn.f32 	%f630, %f498, %f502, %f550;
	fma.rn.f32 	%f631, %f498, %f503, %f551;
	fma.rn.f32 	%f632, %f498, %f504, %f552;
	fma.rn.f32 	%f633, %f498, %f505, %f553;
	fma.rn.f32 	%f634, %f498, %f506, %f554;
	fma.rn.f32 	%f635, %f498, %f507, %f555;
	fma.rn.f32 	%f636, %f498, %f508, %f556;
	fma.rn.f32 	%f637, %f499, %f501, %f557;
	fma.rn.f32 	%f638, %f499, %f502, %f558;
	fma.rn.f32 	%f639, %f499, %f503, %f559;
	fma.rn.f32 	%f640, %f499, %f504, %f560;
	fma.rn.f32 	%f641, %f499, %f505, %f561;
	fma.rn.f32 	%f642, %f499, %f506, %f562;
	fma.rn.f32 	%f643, %f499, %f507, %f563;
	fma.rn.f32 	%f644, %f499, %f508, %f564;
	fma.rn.f32 	%f645, %f500, %f501, %f565;
	fma.rn.f32 	%f646, %f500, %f502, %f566;
	fma.rn.f32 	%f647, %f500, %f503, %f567;
	fma.rn.f32 	%f648, %f500, %f504, %f568;
	fma.rn.f32 	%f649, %f500, %f505, %f569;
	fma.rn.f32 	%f650, %f500, %f506, %f570;
	fma.rn.f32 	%f651, %f500, %f507, %f571;
	fma.rn.f32 	%f652, %f500, %f508, %f572;
	ld.shared.v4.f32 	{%f1118, %f1117, %f1116, %f1115}, [%r51+3072];
	ld.shared.v4.f32 	{%f1114, %f1113, %f1112, %f1111}, [%r51+3088];
	ld.shared.v4.f32 	{%f1134, %f1133, %f1132, %f1131}, [%r54+3072];
	ld.shared.v4.f32 	{%f1130, %f1129, %f1128, %f1127}, [%r54+3088];
	fma.rn.f32 	%f653, %f573, %f581, %f589;
	fma.rn.f32 	%f654, %f573, %f582, %f590;
	fma.rn.f32 	%f655, %f573, %f583, %f591;
	fma.rn.f32 	%f656, %f573, %f584, %f592;
	fma.rn.f32 	%f657, %f573, %f585, %f593;
	fma.rn.f32 	%f658, %f573, %f586, %f594;
	fma.rn.f32 	%f659, %f573, %f587, %f595;
	fma.rn.f32 	%f660, %f573, %f588, %f596;
	fma.rn.f32 	%f661, %f574, %f581, %f597;
	fma.rn.f32 	%f662, %f574, %f582, %f598;
	fma.rn.f32 	%f663, %f574, %f583, %f599;
	fma.rn.f32 	%f664, %f574, %f584, %f600;
	fma.rn.f32 	%f665, %f574, %f585, %f601;
	fma.rn.f32 	%f666, %f574, %f586, %f602;
	fma.rn.f32 	%f667, %f574, %f587, %f603;
	fma.rn.f32 	%f668, %f574, %f588, %f604;
	fma.rn.f32 	%f669, %f575, %f581, %f605;
	fma.rn.f32 	%f670, %f575, %f582, %f606;
	fma.rn.f32 	%f671, %f575, %f583, %f607;
	fma.rn.f32 	%f672, %f575, %f584, %f608;
	fma.rn.f32 	%f673, %f575, %f585, %f609;
	fma.rn.f32 	%f674, %f575, %f586, %f610;
	fma.rn.f32 	%f675, %f575, %f587, %f611;
	fma.rn.f32 	%f676, %f575, %f588, %f612;
	fma.rn.f32 	%f677, %f576, %f581, %f613;
	fma.rn.f32 	%f678, %f576, %f582, %f614;
	fma.rn.f32 	%f679, %f576, %f583, %f615;
	fma.rn.f32 	%f680, %f576, %f584, %f616;
	fma.rn.f32 	%f681, %f576, %f585, %f617;
	fma.rn.f32 	%f682, %f576, %f586, %f618;
	fma.rn.f32 	%f683, %f576, %f587, %f619;
	fma.rn.f32 	%f684, %f576, %f588, %f620;
	fma.rn.f32 	%f685, %f577, %f581, %f621;
	fma.rn.f32 	%f686, %f577, %f582, %f622;
	fma.rn.f32 	%f687, %f577, %f583, %f623;
	fma.rn.f32 	%f688, %f577, %f584, %f624;
	fma.rn.f32 	%f689, %f577, %f585, %f625;
	fma.rn.f32 	%f690, %f577, %f586, %f626;
	fma.rn.f32 	%f691, %f577, %f587, %f627;
	fma.rn.f32 	%f692, %f577, %f588, %f628;
	fma.rn.f32 	%f693, %f578, %f581, %f629;
	fma.rn.f32 	%f694, %f578, %f582, %f630;
	fma.rn.f32 	%f695, %f578, %f583, %f631;
	fma.rn.f32 	%f696, %f578, %f584, %f632;
	fma.rn.f32 	%f697, %f578, %f585, %f633;
	fma.rn.f32 	%f698, %f578, %f586, %f634;
	fma.rn.f32 	%f699, %f578, %f587, %f635;
	fma.rn.f32 	%f700, %f578, %f588, %f636;
	fma.rn.f32 	%f701, %f579, %f581, %f637;
	fma.rn.f32 	%f702, %f579, %f582, %f638;
	fma.rn.f32 	%f703, %f579, %f583, %f639;
	fma.rn.f32 	%f704, %f579, %f584, %f640;
	fma.rn.f32 	%f705, %f579, %f585, %f641;
	fma.rn.f32 	%f706, %f579, %f586, %f642;
	fma.rn.f32 	%f707, %f579, %f587, %f643;
	fma.rn.f32 	%f708, %f579, %f588, %f644;
	fma.rn.f32 	%f709, %f580, %f581, %f645;
	fma.rn.f32 	%f710, %f580, %f582, %f646;
	fma.rn.f32 	%f711, %f580, %f583, %f647;
	fma.rn.f32 	%f712, %f580, %f584, %f648;
	fma.rn.f32 	%f713, %f580, %f585, %f649;
	fma.rn.f32 	%f714, %f580, %f586, %f650;
	fma.rn.f32 	%f715, %f580, %f587, %f651;
	fma.rn.f32 	%f716, %f580, %f588, %f652;
	ld.shared.v4.f32 	{%f717, %f718, %f719, %f720}, [%r51+3584];
	ld.shared.v4.f32 	{%f721, %f722, %f723, %f724}, [%r51+3600];
	ld.shared.v4.f32 	{%f725, %f726, %f727, %f728}, [%r54+3584];
	ld.shared.v4.f32 	{%f729, %f730, %f731, %f732}, [%r54+3600];
	fma.rn.f32 	%f733, %f1118, %f1134, %f653;
	fma.rn.f32 	%f734, %f1118, %f1133, %f654;
	fma.rn.f32 	%f735, %f1118, %f1132, %f655;
	fma.rn.f32 	%f736, %f1118, %f1131, %f656;
	fma.rn.f32 	%f737, %f1118, %f1130, %f657;
	fma.rn.f32 	%f738, %f1118, %f1129, %f658;
	fma.rn.f32 	%f739, %f1118, %f1128, %f659;
	fma.rn.f32 	%f740, %f1118, %f1127, %f660;
	fma.rn.f32 	%f741, %f1117, %f1134, %f661;
	fma.rn.f32 	%f742, %f1117, %f1133, %f662;
	fma.rn.f32 	%f743, %f1117, %f1132, %f663;
	fma.rn.f32 	%f744, %f1117, %f1131, %f664;
	fma.rn.f32 	%f745, %f1117, %f1130, %f665;
	fma.rn.f32 	%f746, %f1117, %f1129, %f666;
	fma.rn.f32 	%f747, %f1117, %f1128, %f667;
	fma.rn.f32 	%f748, %f1117, %f1127, %f668;
	fma.rn.f32 	%f749, %f1116, %f1134, %f669;
	fma.rn.f32 	%f750, %f1116, %f1133, %f670;
	fma.rn.f32 	%f751, %f1116, %f1132, %f671;
	fma.rn.f32 	%f752, %f1116, %f1131, %f672;
	fma.rn.f32 	%f753, %f1116, %f1130, %f673;
	fma.rn.f32 	%f754, %f1116, %f1129, %f674;
	fma.rn.f32 	%f755, %f1116, %f1128, %f675;
	fma.rn.f32 	%f756, %f1116, %f1127, %f676;
	fma.rn.f32 	%f757, %f1115, %f1134, %f677;
	fma.rn.f32 	%f758, %f1115, %f1133, %f678;
	fma.rn.f32 	%f759, %f1115, %f1132, %f679;
	fma.rn.f32 	%f760, %f1115, %f1131, %f680;
	fma.rn.f32 	%f761, %f1115, %f1130, %f681;
	fma.rn.f32 	%f762, %f1115, %f1129, %f682;
	fma.rn.f32 	%f763, %f1115, %f1128, %f683;
	fma.rn.f32 	%f764, %f1115, %f1127, %f684;
	fma.rn.f32 	%f765, %f1114, %f1134, %f685;
	fma.rn.f32 	%f766, %f1114, %f1133, %f686;
	fma.rn.f32 	%f767, %f1114, %f1132, %f687;
	fma.rn.f32 	%f768, %f1114, %f1131, %f688;
	fma.rn.f32 	%f769, %f1114, %f1130, %f689;
	fma.rn.f32 	%f770, %f1114, %f1129, %f690;
	fma.rn.f32 	%f771, %f1114, %f1128, %f691;
	fma.rn.f32 	%f772, %f1114, %f1127, %f692;
	fma.rn.f32 	%f773, %f1113, %f1134, %f693;
	fma.rn.f32 	%f774, %f1113, %f1133, %f694;
	fma.rn.f32 	%f775, %f1113, %f1132, %f695;
	fma.rn.f32 	%f776, %f1113, %f1131, %f696;
	fma.rn.f32 	%f777, %f1113, %f1130, %f697;
	fma.rn.f32 	%f778, %f1113, %f1129, %f698;
	fma.rn.f32 	%f779, %f1113, %f1128, %f699;
	fma.rn.f32 	%f780, %f1113, %f1127, %f700;
	fma.rn.f32 	%f781, %f1112, %f1134, %f701;
	fma.rn.f32 	%f782, %f1112, %f1133, %f702;
	fma.rn.f32 	%f783, %f1112, %f1132, %f703;
	fma.rn.f32 	%f784, %f1112, %f1131, %f704;
	fma.rn.f32 	%f785, %f1112, %f1130, %f705;
	fma.rn.f32 	%f786, %f1112, %f1129, %f706;
	fma.rn.f32 	%f787, %f1112, %f1128, %f707;
	fma.rn.f32 	%f788, %f1112, %f1127, %f708;
	fma.rn.f32 	%f789, %f1111, %f1134, %f709;
	fma.rn.f32 	%f790, %f1111, %f1133, %f710;
	fma.rn.f32 	%f791, %f1111, %f1132, %f711;
	fma.rn.f32 	%f792, %f1111, %f1131, %f712;
	fma.rn.f32 	%f793, %f1111, %f1130, %f713;
	fma.rn.f32 	%f794, %f1111, %f1129, %f714;
	fma.rn.f32 	%f795, %f1111, %f1128, %f715;
	fma.rn.f32 	%f796, %f1111, %f1127, %f716;
	fma.rn.f32 	%f1102, %f717, %f725, %f733;
	fma.rn.f32 	%f1101, %f717, %f726, %f734;
	fma.rn.f32 	%f1100, %f717, %f727, %f735;
	fma.rn.f32 	%f1099, %f717, %f728, %f736;
	fma.rn.f32 	%f1098, %f717, %f729, %f737;
	fma.rn.f32 	%f1097, %f717, %f730, %f738;
	fma.rn.f32 	%f1096, %f717, %f731, %f739;
	fma.rn.f32 	%f1095, %f717, %f732, %f740;
	fma.rn.f32 	%f1094, %f718, %f725, %f741;
	fma.rn.f32 	%f1093, %f718, %f726, %f742;
	fma.rn.f32 	%f1092, %f718, %f727, %f743;
	fma.rn.f32 	%f1091, %f718, %f728, %f744;
	fma.rn.f32 	%f1090, %f718, %f729, %f745;
	fma.rn.f32 	%f1089, %f718, %f730, %f746;
	fma.rn.f32 	%f1088, %f718, %f731, %f747;
	fma.rn.f32 	%f1087, %f718, %f732, %f748;
	fma.rn.f32 	%f1086, %f719, %f725, %f749;
	fma.rn.f32 	%f1085, %f719, %f726, %f750;
	fma.rn.f32 	%f1084, %f719, %f727, %f751;
	fma.rn.f32 	%f1083, %f719, %f728, %f752;
	fma.rn.f32 	%f1082, %f719, %f729, %f753;
	fma.rn.f32 	%f1081, %f719, %f730, %f754;
	fma.rn.f32 	%f1080, %f719, %f731, %f755;
	fma.rn.f32 	%f1079, %f719, %f732, %f756;
	fma.rn.f32 	%f1078, %f720, %f725, %f757;
	fma.rn.f32 	%f1077, %f720, %f726, %f758;
	fma.rn.f32 	%f1076, %f720, %f727, %f759;
	fma.rn.f32 	%f1075, %f720, %f728, %f760;
	fma.rn.f32 	%f1074, %f720, %f729, %f761;
	fma.rn.f32 	%f1073, %f720, %f730, %f762;
	fma.rn.f32 	%f1072, %f720, %f731, %f763;
	fma.rn.f32 	%f1071, %f720, %f732, %f764;
	fma.rn.f32 	%f1070, %f721, %f725, %f765;
	fma.rn.f32 	%f1069, %f721, %f726, %f766;
	fma.rn.f32 	%f1068, %f721, %f727, %f767;
	fma.rn.f32 	%f1067, %f721, %f728, %f768;
	fma.rn.f32 	%f1066, %f721, %f729, %f769;
	fma.rn.f32 	%f1065, %f721, %f730, %f770;
	fma.rn.f32 	%f1064, %f721, %f731, %f771;
	fma.rn.f32 	%f1063, %f721, %f732, %f772;
	fma.rn.f32 	%f1062, %f722, %f725, %f773;
	fma.rn.f32 	%f1061, %f722, %f726, %f774;
	fma.rn.f32 	%f1060, %f722, %f727, %f775;
	fma.rn.f32 	%f1059, %f722, %f728, %f776;
	fma.rn.f32 	%f1058, %f722, %f729, %f777;
	fma.rn.f32 	%f1057, %f722, %f730, %f778;
	fma.rn.f32 	%f1056, %f722, %f731, %f779;
	fma.rn.f32 	%f1055, %f722, %f732, %f780;
	fma.rn.f32 	%f1103, %f723, %f725, %f781;
	fma.rn.f32 	%f1104, %f723, %f726, %f782;
	fma.rn.f32 	%f1105, %f723, %f727, %f783;
	fma.rn.f32 	%f1106, %f723, %f728, %f784;
	fma.rn.f32 	%f1107, %f723, %f729, %f785;
	fma.rn.f32 	%f1108, %f723, %f730, %f786;
	fma.rn.f32 	%f1109, %f723, %f731, %f787;
	fma.rn.f32 	%f1110, %f723, %f732, %f788;
	fma.rn.f32 	%f1119, %f724, %f725, %f789;
	fma.rn.f32 	%f1120, %f724, %f726, %f790;
	fma.rn.f32 	%f1121, %f724, %f727, %f791;
	fma.rn.f32 	%f1122, %f724, %f728, %f792;
	fma.rn.f32 	%f1123, %f724, %f729, %f793;
	fma.rn.f32 	%f1124, %f724, %f730, %f794;
	fma.rn.f32 	%f1125, %f724, %f731, %f795;
	fma.rn.f32 	%f1126, %f724, %f732, %f796;
	setp.lt.s32 	%p2, %r75, %r73;
	mov.u32 	%r76, %r5;
	@%p2 bra 	$L__BB0_2;
$L__BB0_3:
	ld.param.f32 	%f990, [_Z5sgemmILi128ELi128ELi8ELi8ELi8EEvPfS0_S0_iiiff_param_7];
	ld.param.f32 	%f989, [_Z5sgemmILi128ELi128ELi8ELi8ELi8EEvPfS0_S0_iiiff_param_6];
	ld.param.u32 	%r74, [_Z5sgemmILi128ELi128ELi8ELi8ELi8EEvPfS0_S0_iiiff_param_5];
	ld.param.u64 	%rd63, [_Z5sgemmILi128ELi128ELi8ELi8ELi8EEvPfS0_S0_iiiff_param_2];
	mov.u32 	%r55, %ctaid.y;
	mul.lo.s32 	%r56, %r55, %r74;
	shl.b32 	%r57, %r56, 7;
	cvt.u64.u32 	%rd18, %r57;
	mov.u32 	%r58, %ctaid.x;
	shl.b32 	%r59, %r58, 7;
	cvt.u64.u32 	%rd19, %r59;
	add.s64 	%rd20, %rd18, %rd19;
	cvta.to.global.u64 	%rd21, %rd63;
	mov.u32 	%r60, %tid.x;
	shl.b32 	%r61, %r60, 3;
	and.b32  	%r62, %r61, 120;
	cvt.u64.u32 	%rd22, %r62;
	shr.u32 	%r63, %r60, 1;
	and.b32  	%r64, %r63, 504;
	mul.lo.s32 	%r65, %r64, %r74;
	cvt.s64.s32 	%rd23, %r65;
	add.s64 	%rd24, %rd20, %rd23;
	add.s64 	%rd25, %rd24, %rd22;
	shl.b64 	%rd26, %rd25, 2;
	add.s64 	%rd27, %rd21, %rd26;
	ld.global.f32 	%f797, [%rd27];
	mul.f32 	%f798, %f990, %f797;
	fma.rn.f32 	%f799, %f989, %f1102, %f798;
	st.global.f32 	[%rd27], %f799;
	ld.global.f32 	%f800, [%rd27+4];
	mul.f32 	%f801, %f990, %f800;
	fma.rn.f32 	%f802, %f989, %f1101, %f801;
	st.global.f32 	[%rd27+4], %f802;
	ld.global.f32 	%f803, [%rd27+8];
	mul.f32 	%f804, %f990, %f803;
	fma.rn.f32 	%f805, %f989, %f1100, %f804;
	st.global.f32 	[%rd27+8], %f805;
	ld.global.f32 	%f806, [%rd27+12];
	mul.f32 	%f807, %f990, %f806;
	fma.rn.f32 	%f808, %f989, %f1099, %f807;
	st.global.f32 	[%rd27+12], %f808;
	ld.global.f32 	%f809, [%rd27+16];
	mul.f32 	%f810, %f990, %f809;
	fma.rn.f32 	%f811, %f989, %f1098, %f810;
	st.global.f32 	[%rd27+16], %f811;
	ld.global.f32 	%f812, [%rd27+20];
	mul.f32 	%f813, %f990, %f812;
	fma.rn.f32 	%f814, %f989, %f1097, %f813;
	st.global.f32 	[%rd27+20], %f814;
	ld.global.f32 	%f815, [%rd27+24];
	mul.f32 	%f816, %f990, %f815;
	fma.rn.f32 	%f817, %f989, %f1096, %f816;
	st.global.f32 	[%rd27+24], %f817;
	ld.global.f32 	%f818, [%rd27+28];
	mul.f32 	%f819, %f990, %f818;
	fma.rn.f32 	%f820, %f989, %f1095, %f819;
	st.global.f32 	[%rd27+28], %f820;
	add.s32 	%r66, %r65, %r74;
	cvt.s64.s32 	%rd28, %r66;
	add.s64 	%rd29, %rd20, %rd28;
	add.s64 	%rd30, %rd29, %rd22;
	shl.b64 	%rd31, %rd30, 2;
	add.s64 	%rd32, %rd21, %rd31;
	ld.global.f32 	%f821, [%rd32];
	mul.f32 	%f822, %f990, %f821;
	fma.rn.f32 	%f823, %f989, %f1094, %f822;
	st.global.f32 	[%rd32], %f823;
	ld.global.f32 	%f824, [%rd32+4];
	mul.f32 	%f825, %f990, %f824;
	fma.rn.f32 	%f826, %f989, %f1093, %f825;
	st.global.f32 	[%rd32+4], %f826;
	ld.global.f32 	%f827, [%rd32+8];
	mul.f32 	%f828, %f990, %f827;
	fma.rn.f32 	%f829, %f989, %f1092, %f828;
	st.global.f32 	[%rd32+8], %f829;
	ld.global.f32 	%f830, [%rd32+12];
	mul.f32 	%f831, %f990, %f830;
	fma.rn.f32 	%f832, %f989, %f1091, %f831;
	st.global.f32 	[%rd32+12], %f832;
	ld.global.f32 	%f833, [%rd32+16];
	mul.f32 	%f834, %f990, %f833;
	fma.rn.f32 	%f835, %f989, %f1090, %f834;
	st.global.f32 	[%rd32+16], %f835;
	ld.global.f32 	%f836, [%rd32+20];
	mul.f32 	%f837, %f990, %f836;
	fma.rn.f32 	%f838, %f989, %f1089, %f837;
	st.global.f32 	[%rd32+20], %f838;
	ld.global.f32 	%f839, [%rd32+24];
	mul.f32 	%f840, %f990, %f839;
	fma.rn.f32 	%f841, %f989, %f1088, %f840;
	st.global.f32 	[%rd32+24], %f841;
	ld.global.f32 	%f842, [%rd32+28];
	mul.f32 	%f843, %f990, %f842;
	fma.rn.f32 	%f844, %f989, %f1087, %f843;
	st.global.f32 	[%rd32+28], %f844;
	add.s32 	%r67, %r66, %r74;
	cvt.s64.s32 	%rd33, %r67;
	add.s64 	%rd34, %rd20, %rd33;
	add.s64 	%rd35, %rd34, %rd22;
	shl.b64 	%rd36, %rd35, 2;
	add.s64 	%rd37, %rd21, %rd36;
	ld.global.f32 	%f845, [%rd37];
	mul.f32 	%f846, %f990, %f845;
	fma.rn.f32 	%f847, %f989, %f1086, %f846;
	st.global.f32 	[%rd37], %f847;
	ld.global.f32 	%f848, [%rd37+4];
	mul.f32 	%f849, %f990, %f848;
	fma.rn.f32 	%f850, %f989, %f1085, %f849;
	st.global.f32 	[%rd37+4], %f850;
	ld.global.f32 	%f851, [%rd37+8];
	mul.f32 	%f852, %f990, %f851;
	fma.rn.f32 	%f853, %f989, %f1084, %f852;
	st.global.f32 	[%rd37+8], %f853;
	ld.global.f32 	%f854, [%rd37+12];
	mul.f32 	%f855, %f990, %f854;
	fma.rn.f32 	%f856, %f989, %f1083, %f855;
	st.global.f32 	[%rd37+12], %f856;
	ld.global.f32 	%f857, [%rd37+16];
	mul.f32 	%f858, %f990, %f857;
	fma.rn.f32 	%f859, %f989, %f1082, %f858;
	st.global.f32 	[%rd37+16], %f859;
	ld.global.f32 	%f860, [%rd37+20];
	mul.f32 	%f861, %f990, %f860;
	fma.rn.f32 	%f862, %f989, %f1081, %f861;
	st.global.f32 	[%rd37+20], %f862;
	ld.global.f32 	%f863, [%rd37+24];
	mul.f32 	%f864, %f990, %f863;
	fma.rn.f32 	%f865, %f989, %f1080, %f864;
	st.global.f32 	[%rd37+24], %f865;
	ld.global.f32 	%f866, [%rd37+28];
	mul.f32 	%f867, %f990, %f866;
	fma.rn.f32 	%f868, %f989, %f1079, %f867;
	st.global.f32 	[%rd37+28], %f868;
	add.s32 	%r68, %r67, %r74;
	cvt.s64.s32 	%rd38, %r68;
	add.s64 	%rd39, %rd20, %rd38;
	add.s64 	%rd40, %rd39, %rd22;
	shl.b64 	%rd41, %rd40, 2;
	add.s64 	%rd42, %rd21, %rd41;
	ld.global.f32 	%f869, [%rd42];
	mul.f32 	%f870, %f990, %f869;
	fma.rn.f32 	%f871, %f989, %f1078, %f870;
	st.global.f32 	[%rd42], %f871;
	ld.global.f32 	%f872, [%rd42+4];
	mul.f32 	%f873, %f990, %f872;
	fma.rn.f32 	%f874, %f989, %f1077, %f873;
	st.global.f32 	[%rd42+4], %f874;
	ld.global.f32 	%f875, [%rd42+8];
	mul.f32 	%f876, %f990, %f875;
	fma.rn.f32 	%f877, %f989, %f1076, %f876;
	st.global.f32 	[%rd42+8], %f877;
	ld.global.f32 	%f878, [%rd42+12];
	mul.f32 	%f879, %f990, %f878;
	fma.rn.f32 	%f880, %f989, %f1075, %f879;
	st.global.f32 	[%rd42+12], %f880;
	ld.global.f32 	%f881, [%rd42+16];
	mul.f32 	%f882, %f990, %f881;
	fma.rn.f32 	%f883, %f989, %f1074, %f882;
	st.global.f32 	[%rd42+16], %f883;
	ld.global.f32 	%f884, [%rd42+20];
	mul.f32 	%f885, %f990, %f884;
	fma.rn.f32 	%f886, %f989, %f1073, %f885;
	st.global.f32 	[%rd42+20], %f886;
	ld.global.f32 	%f887, [%rd42+24];
	mul.f32 	%f888, %f990, %f887;
	fma.rn.f32 	%f889, %f989, %f1072, %f888;
	st.global.f32 	[%rd42+24], %f889;
	ld.global.f32 	%f890, [%rd42+28];
	mul.f32 	%f891, %f990, %f890;
	fma.rn.f32 	%f892, %f989, %f1071, %f891;
	st.global.f32 	[%rd42+28], %f892;
	add.s32 	%r69, %r68, %r74;
	cvt.s64.s32 	%rd43, %r69;
	add.s64 	%rd44, %rd20, %rd43;
	add.s64 	%rd45, %rd44, %rd22;
	shl.b64 	%rd46, %rd45, 2;
	add.s64 	%rd47, %rd21, %rd46;
	ld.global.f32 	%f893, [%rd47];
	mul.f32 	%f894, %f990, %f893;
	fma.rn.f32 	%f895, %f989, %f1070, %f894;
	st.global.f32 	[%rd47], %f895;
	ld.global.f32 	%f896, [%rd47+4];
	mul.f32 	%f897, %f990, %f896;
	fma.rn.f32 	%f898, %f989, %f1069, %f897;
	st.global.f32 	[%rd47+4], %f898;
	ld.global.f32 	%f899, [%rd47+8];
	mul.f32 	%f900, %f990, %f899;
	fma.rn.f32 	%f901, %f989, %f1068, %f900;
	st.global.f32 	[%rd47+8], %f901;
	ld.global.f32 	%f902, [%rd47+12];
	mul.f32 	%f903, %f990, %f902;
	fma.rn.f32 	%f904, %f989, %f1067, %f903;
	st.global.f32 	[%rd47+12], %f904;
	ld.global.f32 	%f905, [%rd47+16];
	mul.f32 	%f906, %f990, %f905;
	fma.rn.f32 	%f907, %f989, %f1066, %f906;
	st.global.f32 	[%rd47+16], %f907;
	ld.global.f32 	%f908, [%rd47+20];
	mul.f32 	%f909, %f990, %f908;
	fma.rn.f32 	%f910, %f989, %f1065, %f909;
	st.global.f32 	[%rd47+20], %f910;
	ld.global.f32 	%f911, [%rd47+24];
	mul.f32 	%f912, %f990, %f911;
	fma.rn.f32 	%f913, %f989, %f1064, %f912;
	st.global.f32 	[%rd47+24], %f913;
	ld.global.f32 	%f914, [%rd47+28];
	mul.f32 	%f915, %f990, %f914;
	fma.rn.f32 	%f916, %f989, %f1063, %f915;
	st.global.f32 	[%rd47+28], %f916;
	add.s32 	%r70, %r69, %r74;
	cvt.s64.s32 	%rd48, %r70;
	add.s64 	%rd49, %rd20, %rd48;
	add.s64 	%rd50, %rd49, %rd22;
	shl.b64 	%rd51, %rd50, 2;
	add.s64 	%rd52, %rd21, %rd51;
	ld.global.f32 	%f917, [%rd52];
	mul.f32 	%f918, %f990, %f917;
	fma.rn.f32 	%f919, %f989, %f1062, %f918;
	st.global.f32 	[%rd52], %f919;
	ld.global.f32 	%f920, [%rd52+4];
	mul.f32 	%f921, %f990, %f920;
	fma.rn.f32 	%f922, %f989, %f1061, %f921;
	st.global.f32 	[%rd52+4], %f922;
	ld.global.f32 	%f923, [%rd52+8];
	mul.f32 	%f924, %f990, %f923;
	fma.rn.f32 	%f925, %f989, %f1060, %f924;
	st.global.f32 	[%rd52+8], %f925;
	ld.global.f32 	%f926, [%rd52+12];
	mul.f32 	%f927, %f990, %f926;
	fma.rn.f32 	%f928, %f989, %f1059, %f927;
	st.global.f32 	[%rd52+12], %f928;
	ld.global.f32 	%f929, [%rd52+16];
	mul.f32 	%f930, %f990, %f929;
	fma.rn.f32 	%f931, %f989, %f1058, %f930;
	st.global.f32 	[%rd52+16], %f931;
	ld.global.f32 	%f932, [%rd52+20];
	mul.f32 	%f933, %f990, %f932;
	fma.rn.f32 	%f934, %f989, %f1057, %f933;
	st.global.f32 	[%rd52+20], %f934;
	ld.global.f32 	%f935, [%rd52+24];
	mul.f32 	%f936, %f990, %f935;
	fma.rn.f32 	%f937, %f989, %f1056, %f936;
	st.global.f32 	[%rd52+24], %f937;
	ld.global.f32 	%f938, [%rd52+28];
	mul.f32 	%f939, %f990, %f938;
	fma.rn.f32 	%f940, %f989, %f1055, %f939;
	st.global.f32 	[%rd52+28], %f940;
	add.s32 	%r71, %r70, %r74;
	cvt.s64.s32 	%rd53, %r71;
	add.s64 	%rd54, %rd20, %rd53;
	add.s64 	%rd55, %rd54, %rd22;
	shl.b64 	%rd56, %rd55, 2;
	add.s64 	%rd57, %rd21, %rd56;
	ld.global.f32 	%f941, [%rd57];
	mul.f32 	%f942, %f990, %f941;
	fma.rn.f32 	%f943, %f989, %f1103, %f942;
	st.global.f32 	[%rd57], %f943;
	ld.global.f32 	%f944, [%rd57+4];
	mul.f32 	%f945, %f990, %f944;
	fma.rn.f32 	%f946, %f989, %f1104, %f945;
	st.global.f32 	[%rd57+4], %f946;
	ld.global.f32 	%f947, [%rd57+8];
	mul.f32 	%f948, %f990, %f947;
	fma.rn.f32 	%f949, %f989, %f1105, %f948;
	st.global.f32 	[%rd57+8], %f949;
	ld.global.f32 	%f950, [%rd57+12];
	mul.f32 	%f951, %f990, %f950;
	fma.rn.f32 	%f952, %f989, %f1106, %f951;
	st.global.f32 	[%rd57+12], %f952;
	ld.global.f32 	%f953, [%rd57+16];
	mul.f32 	%f954, %f990, %f953;
	fma.rn.f32 	%f955, %f989, %f1107, %f954;
	st.global.f32 	[%rd57+16], %f955;
	ld.global.f32 	%f956, [%rd57+20];
	mul.f32 	%f957, %f990, %f956;
	fma.rn.f32 	%f958, %f989, %f1108, %f957;
	st.global.f32 	[%rd57+20], %f958;
	ld.global.f32 	%f959, [%rd57+24];
	mul.f32 	%f960, %f990, %f959;
	fma.rn.f32 	%f961, %f989, %f1109, %f960;
	st.global.f32 	[%rd57+24], %f961;
	ld.global.f32 	%f962, [%rd57+28];
	mul.f32 	%f963, %f990, %f962;
	fma.rn.f32 	%f964, %f989, %f1110, %f963;
	st.global.f32 	[%rd57+28], %f964;
	add.s32 	%r72, %r71, %r74;
	cvt.s64.s32 	%rd58, %r72;
	add.s64 	%rd59, %rd20, %rd58;
	add.s64 	%rd60, %rd59, %rd22;
	shl.b64 	%rd61, %rd60, 2;
	add.s64 	%rd62, %rd21, %rd61;
	ld.global.f32 	%f965, [%rd62];
	mul.f32 	%f966, %f990, %f965;
	fma.rn.f32 	%f967, %f989, %f1119, %f966;
	st.global.f32 	[%rd62], %f967;
	ld.global.f32 	%f968, [%rd62+4];
	mul.f32 	%f969, %f990, %f968;
	fma.rn.f32 	%f970, %f989, %f1120, %f969;
	st.global.f32 	[%rd62+4], %f970;
	ld.global.f32 	%f971, [%rd62+8];
	mul.f32 	%f972, %f990, %f971;
	fma.rn.f32 	%f973, %f989, %f1121, %f972;
	st.global.f32 	[%rd62+8], %f973;
	ld.global.f32 	%f974, [%rd62+12];
	mul.f32 	%f975, %f990, %f974;
	fma.rn.f32 	%f976, %f989, %f1122, %f975;
	st.global.f32 	[%rd62+12], %f976;
	ld.global.f32 	%f977, [%rd62+16];
	mul.f32 	%f978, %f990, %f977;
	fma.rn.f32 	%f979, %f989, %f1123, %f978;
	st.global.f32 	[%rd62+16], %f979;
	ld.global.f32 	%f980, [%rd62+20];
	mul.f32 	%f981, %f990, %f980;
	fma.rn.f32 	%f982, %f989, %f1124, %f981;
	st.global.f32 	[%rd62+20], %f982;
	ld.global.f32 	%f983, [%rd62+24];
	mul.f32 	%f984, %f990, %f983;
	fma.rn.f32 	%f985, %f989, %f1125, %f984;
	st.global.f32 	[%rd62+24], %f985;
	ld.global.f32 	%f986, [%rd62+28];
	mul.f32 	%f987, %f990, %f986;
	fma.rn.f32 	%f988, %f989, %f1126, %f987;
	st.global.f32 	[%rd62+28], %f988;
	ret;

}


// ===== COMPILED SASS (sm_100) =====

	.target	sm_100

	.elftype	@"ET_EXEC"


//--------------------- .note.nv.tkinfo           --------------------------
	.section	.note.nv.tkinfo,"",@"SHT_NOTE"
	.sectionflags	@"SHF_NOTE_NV_TKINFO"
	.tkinfo
        /*0018*/ 	.word	0x00000002
        /*0030*/ 	.string	""
        /*0030*/ 	.string	"ptxas"
        /*0030*/ 	.string	"Cuda compilation tools, release 13.0, V13.0.88"
        /*0030*/ 	.string	"Build cuda_13.0.r13.0/compiler.36424714_0"
        /*0030*/ 	.string	"-arch sm_100 -m 64 "



//--------------------- .note.nv.cuinfo           --------------------------
	.section	.note.nv.cuinfo,"",@"SHT_NOTE"
	.sectionflags	@"SHF_NOTE_NV_CUINFO"
        /*0018*/ 	.short	0x0002
        /*001a*/ 	.short	0x0064
        /*001c*/ 	.short	0x0082
	.zero		2


//--------------------- .nv.info                  --------------------------
	.section	.nv.info,"",@"SHT_CUDA_INFO"
	.align	4


	//----- nvinfo : EIATTR_REGCOUNT
	.align		4
        /*0000*/ 	.byte	0x04, 0x2f
        /*0002*/ 	.short	(.L_1 - .L_0)
	.align		4
.L_0:
        /*0004*/ 	.word	index@(_Z5sgemmILi128ELi128ELi8ELi8ELi8EEvPfS0_S0_iiiff)
        /*0008*/ 	.word	0x0000007d


	//----- nvinfo : EIATTR_FRAME_SIZE
	.align		4
.L_1:
        /*000c*/ 	.byte	0x04, 0x11
        /*000e*/ 	.short	(.L_3 - .L_2)
	.align		4
.L_2:
        /*0010*/ 	.word	index@(_Z5sgemmILi128ELi128ELi8ELi8ELi8EEvPfS0_S0_iiiff)
        /*0014*/ 	.word	0x00000000


	//----- nvinfo : EIATTR_MIN_STACK_SIZE
	.align		4
.L_3:
        /*0018*/ 	.byte	0x04, 0x12
        /*001a*/ 	.short	(.L_5 - .L_4)
	.align		4
.L_4:
        /*001c*/ 	.word	index@(_Z5sgemmILi128ELi128ELi8ELi8ELi8EEvPfS0_S0_iiiff)
        /*0020*/ 	.word	0x00000000
.L_5:


//--------------------- .nv.compat                --------------------------
	.section	.nv.compat,"",@"SHT_CUDA_COMPAT_INFO"
	.align	4
        /*0000*/ 	.byte	0x02, 0x09, 0x00, 0x00, 0x02, 0x02, 0x01, 0x00, 0x02, 0x05, 0x05, 0x00, 0x03, 0x07, 0x01, 0x01
        /*0010*/ 	.byte	0x02, 0x03, 0x00, 0x00, 0x02, 0x06, 0x01, 0x00, 0x04, 0x0b, 0x08, 0x00, 0x09, 0x00, 0x00, 0x00
        /*0020*/ 	.byte	0x00, 0x00, 0x00, 0x00


//--------------------- .nv.info._Z5sgemmILi128ELi128ELi8ELi8ELi8EEvPfS0_S0_iiiff --------------------------
	.section	.nv.info._Z5sgemmILi128ELi128ELi8ELi8ELi8EEvPfS0_S0_iiiff,"",@"SHT_CUDA_INFO"
	.sectionflags	@""
	.align	4


	//----- nvinfo : EIATTR_CUDA_API_VERSION
	.align		4
        /*0000*/ 	.byte	0x04, 0x37
        /*0002*/ 	.short	(.L_7 - .L_6)
.L_6:
        /*0004*/ 	.word	0x00000082


	//----- nvinfo : EIATTR_KPARAM_INFO
	.align		4
.L_7:
        /*0008*/ 	.byte	0x04, 0x17
        /*000a*/ 	.short	(.L_9 - .L_8)
.L_8:
        /*000c*/ 	.word	0x00000000
        /*0010*/ 	.short	0x0007
        /*0012*/ 	.short	0x0028
        /*0014*/ 	.byte	0x00, 0xf0, 0x11, 0x00


	//----- nvinfo : EIATTR_KPARAM_INFO
	.align		4
.L_9:
        /*0018*/ 	.byte	0x04, 0x17
        /*001a*/ 	.short	(.L_11 - .L_10)
.L_10:
        /*001c*/ 	.word	0x00000000
        /*0020*/ 	.short	0x0006
        /*0022*/ 	.short	0x0024
        /*0024*/ 	.byte	0x00, 0xf0, 0x11, 0x00


	//----- nvinfo : EIATTR_KPARAM_INFO
	.align		4
.L_11:
        /*0028*/ 	.byte	0x04, 0x17
        /*002a*/ 	.short	(.L_13 - .L_12)
.L_12:
        /*002c*/ 	.word	0x00000000
        /*0030*/ 	.short	0x0005
        /*0032*/ 	.short	0x0020
        /*0034*/ 	.byte	0x00, 0xf0, 0x11, 0x00


	//----- nvinfo : EIATTR_KPARAM_INFO
	.align		4
.L_13:
        /*0038*/ 	.byte	0x04, 0x17
        /*003a*/ 	.short	(.L_15 - .L_14)
.L_14:
        /*003c*/ 	.word	0x00000000
        /*0040*/ 	.short	0x0004
        /*0042*/ 	.short	0x001c
        /*0044*/ 	.byte	0x00, 0xf0, 0x11, 0x00


	//----- nvinfo : EIATTR_KPARAM_INFO
	.align		4
.L_15:
        /*0048*/ 	.byte	0x04, 0x17
        /*004a*/ 	.short	(.L_17 - .L_16)
.L_16:
        /*004c*/ 	.word	0x00000000
        /*0050*/ 	.short	0x0003
        /*0052*/ 	.short	0x0018
        /*0054*/ 	.byte	0x00, 0xf0, 0x11, 0x00


	//----- nvinfo : EIATTR_KPARAM_INFO
	.align		4
.L_17:
        /*0058*/ 	.byte	0x04, 0x17
        /*005a*/ 	.short	(.L_19 - .L_18)
.L_18:
        /*005c*/ 	.word	0x00000000
        /*0060*/ 	.short	0x0002
        /*0062*/ 	.short	0x0010
        /*0064*/ 	.byte	0x00, 0xf5, 0x21, 0x00


	//----- nvinfo : EIATTR_KPARAM_INFO
	.align		4
.L_19:
        /*0068*/ 	.byte	0x04, 0x17
        /*006a*/ 	.short	(.L_21 - .L_20)
.L_20:
        /*006c*/ 	.word	0x00000000
        /*0070*/ 	.short	0x0001
        /*0072*/ 	.short	0x0008
        /*0074*/ 	.byte	0x00, 0xf5, 0x21, 0x00


	//----- nvinfo : EIATTR_KPARAM_INFO
	.align		4
.L_21:
        /*0078*/ 	.byte	0x04, 0x17
        /*007a*/ 	.short	(.L_23 - .L_22)
.L_22:
        /*007c*/ 	.word	0x00000000
        /*0080*/ 	.short	0x0000
        /*0082*/ 	.short	0x0000
        /*0084*/ 	.byte	0x00, 0xf5, 0x21, 0x00


	//----- nvinfo : EIATTR_SPARSE_MMA_MASK
	.align		4
.L_23:
        /*0088*/ 	.byte	0x03, 0x50
        /*008a*/ 	.short	0x0000


	//----- nvinfo : EIATTR_MAXREG_COUNT
	.align		4
        /*008c*/ 	.byte	0x03, 0x1b
        /*008e*/ 	.short	0x00ff


	//----- nvinfo : EIATTR_NUM_BARRIERS
	.align		4
        /*0090*/ 	.byte	0x02, 0x4c
        /*0092*/ 	.byte	0x01
	.zero		1


	//----- nvinfo : EIATTR_MERCURY_ISA_VERSION
	.align		4
        /*0094*/ 	.byte	0x03, 0x5f
        /*0096*/ 	.short	0x0101


	//----- nvinfo : EIATTR_VRC_CTA_INIT_COUNT
	.align		4
        /*0098*/ 	.byte	0x02, 0x4a
	.zero		1
	.zero		1


	//----- nvinfo : EIATTR_EXIT_INSTR_OFFSETS
	.align		4
        /*009c*/ 	.byte	0x04, 0x1c
        /*009e*/ 	.short	(.L_25 - .L_24)


	//   ....[0]....
.L_24:
        /*00a0*/ 	.word	0x00003c50


	//----- nvinfo : EIATTR_CBANK_PARAM_SIZE
	.align		4
.L_25:
        /*00a4*/ 	.byte	0x03, 0x19
        /*00a6*/ 	.short	0x002c


	//----- nvinfo : EIATTR_PARAM_CBANK
	.align		4
        /*00a8*/ 	.byte	0x04, 0x0a
        /*00aa*/ 	.short	(.L_27 - .L_26)
	.align		4
.L_26:
        /*00ac*/ 	.word	index@(.nv.constant0._Z5sgemmILi128ELi128ELi8ELi8ELi8EEvPfS0_S0_iiiff)
        /*00b0*/ 	.short	0x0380
        /*00b2*/ 	.short	0x002c


	//----- nvinfo : EIATTR_SW_WAR
	.align		4
.L_27:
        /*00b4*/ 	.byte	0x04, 0x36
        /*00b6*/ 	.short	(.L_29 - .L_28)
.L_28:
        /*00b8*/ 	.word	0x00000008
.L_29:


//--------------------- .nv.callgraph             --------------------------
	.section	.nv.callgraph,"",@"SHT_CUDA_CALLGRAPH"
	.align	4
	.sectionentsize	8
	.align		4
        /*0000*/ 	.word	0x00000000
	.align		4
        /*0004*/ 	.word	0xffffffff
	.align		4
        /*0008*/ 	.word	0x00000000
	.align		4
        /*000c*/ 	.word	0xfffffffe
	.align		4
        /*0010*/ 	.word	0x00000000
	.align		4
        /*0014*/ 	.word	0xfffffffd
	.align		4
        /*0018*/ 	.word	0x00000000
	.align		4
        /*001c*/ 	.word	0xfffffffc


//--------------------- .text._Z5sgemmILi128ELi128ELi8ELi8ELi8EEvPfS0_S0_iiiff --------------------------
	.section	.text._Z5sgemmILi128ELi128ELi8ELi8ELi8EEvPfS0_S0_iiiff,"ax",@progbits
	.align	128
        .global         _Z5sgemmILi128ELi128ELi8ELi8ELi8EEvPfS0_S0_iiiff
        .type           _Z5sgemmILi128ELi128ELi8ELi8ELi8EEvPfS0_S0_iiiff,@function
        .size           _Z5sgemmILi128ELi128ELi8ELi8ELi8EEvPfS0_S0_iiiff,(.L_x_3 - _Z5sgemmILi128ELi128ELi8ELi8ELi8EEvPfS0_S0_iiiff)
        .other          _Z5sgemmILi128ELi128ELi8ELi8ELi8EEvPfS0_S0_iiiff,@"STO_CUDA_ENTRY STV_DEFAULT"
_Z5sgemmILi128ELi128ELi8ELi8ELi8EEvPfS0_S0_iiiff:
.text._Z5sgemmILi128ELi128ELi8ELi8ELi8EEvPfS0_S0_iiiff:
[----:B------:R-:W-:Y:S01]  /*0000*/  LDC R1, c[0x0][0x37c] ;  /* 0x0000df00ff017b82 */ /* 0x000fe20000000800 */
[----:B------:R-:W0:Y:S07]  /*0010*/  S2R R0, SR_TID.X ;  /* 0x0000000000007919 */ /* 0x000e2e0000002100 */
[----:B------:R-:W1:Y:S01]  /*0020*/  S2UR UR12, SR_CTAID.Y ;  /* 0x00000000000c79c3 */ /* 0x000e620000002600 */
[----:B------:R-:W1:Y:S01]  /*0030*/  LDCU UR13, c[0x0][0x39c] ;  /* 0x00007380ff0d77ac */ /* 0x000e620008000800 */
[----:B------:R-:W2:Y:S01]  /*0040*/  S2R R2, SR_CTAID.X ;  /* 0x0000000000027919 */ /* 0x000ea20000002500 */
[----:B------:R-:W3:Y:S05]  /*0050*/  LDCU.128 UR16, c[0x0][0x380] ;  /* 0x00007000ff1077ac */ /* 0x000eea0008000c00 */
[----:B------:R-:W4:Y:S01]  /*0060*/  LDC R3, c[0x0][0x3a0] ;  /* 0x0000e800ff037b82 */ /* 0x000f220000000800 */
[----:B------:R-:W5:Y:S01]  /*0070*/  LDCU.64 UR10, c[0x0][0x358] ;  /* 0x00006b00ff0a77ac */ /* 0x000f620008000a00 */
[----:B-1----:R-:W-:-:S04]  /*0080*/  UIMAD UR4, UR12, UR13, URZ ;  /* 0x0000000d0c0472a4 */ /* 0x002fc8000f8e02ff */
[----:B------:R-:W-:Y:S01]  /*0090*/  USHF.L.U32 UR4, UR4, 0x7, URZ ;  /* 0x0000000704047899 */ /* 0x000fe200080006ff */
[--C-:B0-----:R-:W-:Y:S02]  /*00a0*/  SHF.R.U32.HI R8, RZ, 0x1, R0.reuse ;  /* 0x00000001ff087819 */ /* 0x101fe40000011600 */
[----:B------:R-:W-:Y:S02]  /*00b0*/  SHF.L.U32 R4, R0, 0x2, RZ ;  /* 0x0000000200047819 */ /* 0x000fe400000006ff */
[----:B------:R-:W-:Y:S01]  /*00c0*/  SHF.R.U32.HI R10, RZ, 0x5, R0 ;  /* 0x00000005ff0a7819 */ /* 0x000fe20000011600 */
[----:B------:R-:W-:Y:S01]  /*00d0*/  IMAD R6, R8, UR13, RZ ;  /* 0x0000000d08067c24 */ /* 0x000fe2000f8e02ff */
[C---:B------:R-:W-:Y:S02]  /*00e0*/  LOP3.LUT R5, R4.reuse, 0x4, RZ, 0xc0, !PT ;  /* 0x0000000404057812 */ /* 0x040fe400078ec0ff */
[----:B------:R-:W-:Y:S01]  /*00f0*/  LOP3.LUT R7, R4, 0x7c, RZ, 0xc0, !PT ;  /* 0x0000007c04077812 */ /* 0x000fe200078ec0ff */
[----:B----4-:R-:W-:Y:S01]  /*0100*/  IMAD R9, R10, R3, RZ ;  /* 0x000000030a097224 */ /* 0x010fe200078e02ff */
[----:B------:R-:W-:-:S02]  /*0110*/  IADD3 R11, P1, P2, R6, UR4, R5 ;  /* 0x00000004060b7c10 */ /* 0x000fc4000fa3e005 */
[----:B------:R-:W-:Y:S02]  /*0120*/  SHF.R.S32.HI R5, RZ, 0x1f, R6 ;  /* 0x0000001fff057819 */ /* 0x000fe40000011406 */
[----:B--2---:R-:W-:Y:S02]  /*0130*/  LEA R6, R2, R7, 0x7 ;  /* 0x0000000702067211 */ /* 0x004fe400078e38ff */
[----:B---3--:R-:W-:Y:S02]  /*0140*/  LEA R4, P0, R11, UR16, 0x2 ;  /* 0x000000100b047c11 */ /* 0x008fe4000f8010ff */
[----:B------:R-:W-:Y:S02]  /*0150*/  IADD3.X R12, PT, PT, RZ, R5, RZ, P1, P2 ;  /* 0x00000005ff0c7210 */ /* 0x000fe40000fe44ff */
[----:B------:R-:W-:Y:S02]  /*0160*/  IADD3 R7, P1, PT, R9, R6, RZ ;  /* 0x0000000609077210 */ /* 0x000fe40007f3e0ff */
[----:B------:R-:W-:-:S02]  /*0170*/  LEA.HI.X R5, R11, UR17, R12, 0x2, P0 ;  /* 0x000000110b057c11 */ /* 0x000fc400080f140c */
[----:B------:R-:W-:Y:S02]  /*0180*/  LEA R6, P0, R7, UR18, 0x2 ;  /* 0x0000001207067c11 */ /* 0x000fe4000f8010ff */
[----:B------:R-:W-:-:S04]  /*0190*/  LEA.HI.X.SX32 R12, R9, RZ, 0x1, P1 ;  /* 0x000000ff090c7211 */ /* 0x000fc800008f0eff */
[----:B------:R-:W-:Y:S02]  /*01a0*/  LEA.HI.X R7, R7, UR19, R12, 0x2, P0 ;  /* 0x0000001307077c11 */ /* 0x000fe400080f140c */
[----:B-----5:R0:W2:Y:S04]  /*01b0*/  LDG.E.128 R12, desc[UR10][R4.64] ;  /* 0x0000000a040c7981 */ /* 0x0200a8000c1e1d00 */
[----:B------:R1:W3:Y:S01]  /*01c0*/  LDG.E.128 R16, desc[UR10][R6.64] ;  /* 0x0000000a06107981 */ /* 0x0002e2000c1e1d00 */
[----:B------:R-:W4:Y:S01]  /*01d0*/  S2UR UR6, SR_CgaCtaId ;  /* 0x00000000000679c3 */ /* 0x000f220000008800 */
[----:B------:R-:W-:Y:S01]  /*01e0*/  UMOV UR4, 0x400 ;  /* 0x0000040000047882 */ /* 0x000fe20000000000 */
[C---:B------:R-:W-:Y:S01]  /*01f0*/  SHF.L.U32 R11, R0.reuse, 0x4, RZ ;  /* 0x00000004000b7819 */ /* 0x040fe200000006ff */
[----:B------:R-:W-:Y:S01]  /*0200*/  UISETP.GE.AND UP0, UPT, UR13, 0x1, UPT ;  /* 0x000000010d00788c */ /* 0x000fe2000bf06270 */
[----:B------:R-:W-:Y:S01]  /*0210*/  SHF.L.U32 R20, R0, 0xb, RZ ;  /* 0x0000000b00147819 */ /* 0x000fe200000006ff */
[----:B0-----:R-:W0:Y:S01]  /*0220*/  S2R R4, SR_TID.X ;  /* 0x0000000000047919 */ /* 0x001e220000002100 */
[----:B------:R-:W-:Y:S01]  /*0230*/  SHF.L.U32 R9, R8, 0x2, RZ ;  /* 0x0000000208097819 */ /* 0x000fe200000006ff */
[----:B------:R-:W-:Y:S01]  /*0240*/  HFMA2 R52, -RZ, RZ, 0, 0 ;  /* 0x00000000ff347431 */ /* 0x000fe200000001ff */
[----:B------:R-:W-:Y:S01]  /*0250*/  LOP3.LUT R11, R11, 0x1f0, RZ, 0xc0, !PT ;  /* 0x000001f00b0b7812 */ /* 0x000fe200078ec0ff */
[----:B------:R-:W-:Y:S01]  /*0260*/  HFMA2 R104, -RZ, RZ, 0, 0 ;  /* 0x00000000ff687431 */ /* 0x000fe200000001ff */
[----:B------:R-:W-:Y:S01]  /*0270*/  LOP3.LUT R9, R9, 0x800, R20, 0xf8, !PT ;  /* 0x0000080009097812 */ /* 0x000fe200078ef814 */
[----:B------:R-:W-:Y:S01]  /*0280*/  HFMA2 R48, -RZ, RZ, 0, 0 ;  /* 0x00000000ff307431 */ /* 0x000fe200000001ff */
[----:B------:R-:W-:Y:S01]  /*0290*/  LEA R11, R10, R11, 0x9 ;  /* 0x0000000b0a0b7211 */ /* 0x000fe200078e48ff */
[----:B------:R-:W-:Y:S01]  /*02a0*/  HFMA2 R96, -RZ, RZ, 0, 0 ;  /* 0x00000000ff607431 */ /* 0x000fe200000001ff */
[----:B------:R-:W-:Y:S01]  /*02b0*/  CS2R R64, SRZ ;  /* 0x0000000000407805 */ /* 0x000fe2000001ff00 */
[----:B------:R-:W-:Y:S01]  /*02c0*/  HFMA2 R54, -RZ, RZ, 0, 0 ;  /* 0x00000000ff367431 */ /* 0x000fe200000001ff */
[----:B------:R-:W-:Y:S01]  /*02d0*/  CS2R R72, SRZ ;  /* 0x0000000000487805 */ /* 0x000fe2000001ff00 */
[----:B------:R-:W-:Y:S01]  /*02e0*/  HFMA2 R69, -RZ, RZ, 0, 0 ;  /* 0x00000000ff457431 */ /* 0x000fe200000001ff */
[----:B------:R-:W-:-:S02]  /*02f0*/  CS2R R92, SRZ ;  /* 0x00000000005c7805 */ /* 0x000fc4000001ff00 */
[----:B------:R-:W-:Y:S02]  /*0300*/  CS2R R70, SRZ ;  /* 0x0000000000467805 */ /* 0x000fe4000001ff00 */
[----:B------:R-:W-:Y:S02]  /*0310*/  CS2R R42, SRZ ;  /* 0x00000000002a7805 */ /* 0x000fe4000001ff00 */
[----:B------:R-:W-:Y:S02]  /*0320*/  CS2R R60, SRZ ;  /* 0x00000000003c7805 */ /* 0x000fe4000001ff00 */
[----:B------:R-:W-:Y:S02]  /*0330*/  CS2R R44, SRZ ;  /* 0x00000000002c7805 */ /* 0x000fe4000001ff00 */
[----:B------:R-:W-:Y:S01]  /*0340*/  CS2R R80, SRZ ;  /* 0x0000000000507805 */ /* 0x000fe2000001ff00 */
[----:B----4-:R-:W-:Y:S01]  /*0350*/  ULEA UR7, UR6, UR4, 0x18 ;  /* 0x0000000406077291 */ /* 0x010fe2000f8ec0ff */
[----:B------:R-:W-:Y:S01]  /*0360*/  CS2R R58, SRZ ;  /* 0x00000000003a7805 */ /* 0x000fe2000001ff00 */
[----:B------:R-:W-:Y:S01]  /*0370*/  UIADD3 UR4, UPT, UPT, UR4, 0x2000, URZ ;  /* 0x0000200004047890 */ /* 0x000fe2000fffe0ff */
[----:B------:R-:W-:-:S02]  /*0380*/  CS2R R62, SRZ ;  /* 0x00000000003e7805 */ /* 0x000fc4000001ff00 */
[----:B------:R-:W-:Y:S02]  /*0390*/  CS2R R22, SRZ ;  /* 0x0000000000167805 */ /* 0x000fe4000001ff00 */
[----:B------:R-:W-:Y:S01]  /*03a0*/  MOV R106, RZ ;  /* 0x000000ff006a7202 */ /* 0x000fe20000000f00 */
[----:B------:R-:W-:Y:S01]  /*03b0*/  ULEA UR6, UR6, UR4, 0x18 ;  /* 0x0000000406067291 */ /* 0x000fe2000f8ec0ff */
[----:B------:R-:W-:Y:S02]  /*03c0*/  CS2R R90, SRZ ;  /* 0x00000000005a7805 */ /* 0x000fe4000001ff00 */
[----:B------:R-:W-:Y:S02]  /*03d0*/  MOV R100, RZ ;  /* 0x000000ff00647202 */ /* 0x000fe40000000f00 */
[----:B------:R-:W-:Y:S02]  /*03e0*/  CS2R R38, SRZ ;  /* 0x0000000000267805 */ /* 0x000fe4000001ff00 */
[----:B------:R-:W-:-:S02]  /*03f0*/  CS2R R36, SRZ ;  /* 0x0000000000247805 */ /* 0x000fc4000001ff00 */
[----:B------:R-:W-:Y:S02]  /*0400*/  MOV R50, RZ ;  /* 0x000000ff00327202 */ /* 0x000fe40000000f00 */
[----:B------:R-:W-:Y:S02]  /*0410*/  CS2R R88, SRZ ;  /* 0x0000000000587805 */ /* 0x000fe4000001ff00 */
[----:B------:R-:W-:Y:S02]  /*0420*/  CS2R R86, SRZ ;  /* 0x0000000000567805 */ /* 0x000fe4000001ff00 */
[----:B------:R-:W-:Y:S02]  /*0430*/  CS2R R82, SRZ ;  /* 0x0000000000527805 */ /* 0x000fe4000001ff00 */
[----:B-1----:R-:W-:Y:S02]  /*0440*/  CS2R R6, SRZ ;  /* 0x0000000000067805 */ /* 0x002fe4000001ff00 */
[----:B------:R-:W-:-:S02]  /*0450*/  CS2R R78, SRZ ;  /* 0x00000000004e7805 */ /* 0x000fc4000001ff00 */
[----:B------:R-:W-:Y:S02]  /*0460*/  CS2R R66, SRZ ;  /* 0x0000000000427805 */ /* 0x000fe4000001ff00 */
[----:B------:R-:W-:Y:S02]  /*0470*/  MOV R77, RZ ;  /* 0x000000ff004d7202 */ /* 0x000fe40000000f00 */
[----:B------:R-:W-:Y:S02]  /*0480*/  CS2R R74, SRZ ;  /* 0x00000000004a7805 */ /* 0x000fe4000001ff00 */
[----:B------:R-:W-:Y:S02]  /*0490*/  CS2R R46, SRZ ;  /* 0x00000000002e7805 */ /* 0x000fe4000001ff00 */
[----:B------:R-:W-:Y:S02]  /*04a0*/  CS2R R20, SRZ ;  /* 0x0000000000147805 */ /* 0x000fe4000001ff00 */
[----:B------:R-:W-:-:S02]  /*04b0*/  MOV R41, RZ ;  /* 0x000000ff00297202 */ /* 0x000fc40000000f00 */
[----:B------:R-:W-:Y:S02]  /*04c0*/  CS2R R56, SRZ ;  /* 0x0000000000387805 */ /* 0x000fe4000001ff00 */
[----:B------:R-:W-:Y:S02]  /*04d0*/  MOV R108, RZ ;  /* 0x000000ff006c7202 */ /* 0x000fe40000000f00 */
[----:B------:R-:W-:Y:S02]  /*04e0*/  MOV R110, RZ ;  /* 0x000000ff006e7202 */ /* 0x000fe40000000f00 */
[----:B0-----:R-:W-:Y:S02]  /*04f0*/  SHF.R.U32.HI R5, RZ, 0x1, R4 ;  /* 0x00000001ff057819 */ /* 0x001fe40000011604 */
[----:B------:R-:W-:Y:S01]  /*0500*/  LOP3.LUT R8, R8, 0x1f8, RZ, 0xc0, !PT ;  /* 0x000001f808087812 */ /* 0x000fe200078ec0ff */
[----:B--2---:R-:W-:Y:S04]  /*0510*/  STS [R9+UR7], R12 ;  /* 0x0000000c09007988 */ /* 0x004fe80008000807 */
[----:B------:R-:W-:Y:S04]  /*0520*/  STS [R9+UR7+0x200], R13 ;  /* 0x0002000d09007988 */ /* 0x000fe80008000807 */
[----:B------:R-:W-:Y:S04]  /*0530*/  STS [R9+UR7+0x400], R14 ;  /* 0x0004000e09007988 */ /* 0x000fe80008000807 */
[----:B------:R0:W-:Y:S04]  /*0540*/  STS [R9+UR7+0x600], R15 ;  /* 0x0006000f09007988 */ /* 0x0001e80008000807 */
[----:B---3--:R1:W-:Y:S01]  /*0550*/  STS.128 [R11+UR6], R16 ;  /* 0x000000100b007988 */ /* 0x0083e20008000c06 */
[----:B0-----:R-:W-:-:S04]  /*0560*/  SHF.L.U32 R9, R0, 0x3, RZ ;  /* 0x0000000300097819 */ /* 0x001fc800000006ff */
[----:B------:R-:W-:Y:S01]  /*0570*/  LOP3.LUT R9, R9, 0x78, RZ, 0xc0, !PT ;  /* 0x0000007809097812 */ /* 0x000fe200078ec0ff */
[----:B-1----:R-:W-:Y:S01]  /*0580*/  HFMA2 R18, -RZ, RZ, 0, 0 ;  /* 0x00000000ff127431 */ /* 0x002fe200000001ff */
[----:B------:R-:W-:Y:S01]  /*0590*/  CS2R R16, SRZ ;  /* 0x0000000000107805 */ /* 0x000fe2000001ff00 */
[----:B------:R-:W-:Y:S06]  /*05a0*/  BAR.SYNC.DEFER_BLOCKING 0x0 ;  /* 0x0000000000007b1d */ /* 0x000fec0000010000 */
[----:B------:R-:W-:Y:S05]  /*05b0*/  BRA.U !UP0, `(.L_x_0) ;  /* 0x0000002108bc7547 */ /* 0x000fea000b800000 */
[----:B------:R-:W-:Y:S01]  /*05c0*/  LEA R12, R9, UR6, 0x2 ;  /* 0x00000006090c7c11 */ /* 0x000fe2000f8e10ff */
[----:B------:R-:W-:Y:S01]  /*05d0*/  UMOV UR4, URZ ;  /* 0x000000ff00047c82 */ /* 0x000fe20008000000 */
[----:B------:R-:W-:Y:S01]  /*05e0*/  LEA R13, R8, UR7, 0x2 ;  /* 0x00000007080d7c11 */ /* 0x000fe2000f8e10ff */
[----:B------:R-:W-:Y:S01]  /*05f0*/  UMOV UR5, URZ ;  /* 0x000000ff00057c82 */ /* 0x000fe20008000000 */
[----:B------:R-:W-:Y:S01]  /*0600*/  MOV R52, RZ ;  /* 0x000000ff00347202 */ /* 0x000fe20000000f00 */
[----:B------:R0:W1:Y:S04]  /*0610*/  LDS.128 R8, [R12+0x10] ;  /* 0x000010000c087984 */ /* 0x0000680000000c00 */
[----:B------:R0:W2:Y:S04]  /*0620*/  LDS.128 R28, [R12] ;  /* 0x000000000c1c7984 */ /* 0x0000a80000000c00 */
[----:B------:R0:W3:Y:S04]  /*0630*/  LDS.128 R24, [R13+0x10] ;  /* 0x000010000d187984 */ /* 0x0000e80000000c00 */
[----:B------:R0:W4:Y:S02]  /*0640*/  LDS.128 R32, [R13] ;  /* 0x000000000d207984 */ /* 0x0001240000000c00 */
.L_x_1:
[----:B0-2-4-:R-:W-:Y:S01]  /*0650*/  FFMA R12, R33, R30, R67 ;  /* 0x0000001e210c7223 */ /* 0x015fe20000000043 */
[----:B------:R-:W-:Y:S01]  /*0660*/  FFMA R15, R34, R29, R6 ;  /* 0x0000001d220f7223 */ /* 0x000fe20000000006 */
[----:B------:R-:W-:Y:S01]  /*0670*/  ULEA UR8, UR5, UR7, 0xc ;  /* 0x0000000705087291 */ /* 0x000fe2000f8e60ff */
[C---:B------:R-:W-:Y:S01]  /*0680*/  SHF.L.U32 R67, R0.reuse, 0x1, RZ ;  /* 0x0000000100437819 */ /* 0x040fe200000006ff */
[----:B------:R-:W-:Y:S01]  /*0690*/  ULEA UR9, UR5, UR6, 0xc ;  /* 0x0000000605097291 */ /* 0x000fe2000f8e60ff */
[----:B------:R-:W-:Y:S01]  /*06a0*/  SHF.L.U32 R6, R0, 0x5, RZ ;  /* 0x0000000500067819 */ /* 0x000fe200000006ff */
[C---:B------:R-:W-:Y:S01]  /*06b0*/  FFMA R97, R32.reuse, R28, R47 ;  /* 0x0000001c20617223 */ /* 0x040fe2000000002f */
[----:B------:R-:W-:Y:S01]  /*06c0*/  LOP3.LUT R67, R67, 0x7e0, RZ, 0xc0, !PT ;  /* 0x000007e043437812 */ /* 0x000fe200078ec0ff */
[----:B------:R-:W-:Y:S01]  /*06d0*/  FFMA R47, R32, R31, R96 ;  /* 0x0000001f202f7223 */ /* 0x000fe20000000060 */
[----:B------:R-:W-:Y:S01]  /*06e0*/  LOP3.LUT R6, R6, 0x1e0, RZ, 0xc0, !PT ;  /* 0x000001e006067812 */ /* 0x000fe200078ec0ff */
[----:B-1----:R-:W-:Y:S01]  /*06f0*/  FFMA R76, R32, R11, R48 ;  /* 0x0000000b204c7223 */ /* 0x002fe20000000030 */
[C---:B------:R-:W-:Y:S01]  /*0700*/  FFMA R53, R34.reuse, R31, R16 ;  /* 0x0000001f22357223 */ /* 0x040fe20000000010 */
[C---:B------:R-:W-:Y:S01]  /*0710*/  FFMA R40, R34.reuse, R11, R50 ;  /* 0x0000000b22287223 */ /* 0x040fe20000000032 */
[CC--:B------:R-:W-:Y:S01]  /*0720*/  FFMA R96, R35.reuse, R29.reuse, R18 ;  /* 0x0000001d23607223 */ /* 0x0c0fe20000000012 */
[----:B------:R-:W-:Y:S01]  /*0730*/  FFMA R102, R35, R8, R17 ;  /* 0x0000000823667223 */ /* 0x000fe20000000011 */
[-C--:B------:R-:W-:Y:S01]  /*0740*/  FFMA R112, R33, R28.reuse, R38 ;  /* 0x0000001c21707223 */ /* 0x080fe20000000026 */
[-C--:B------:R-:W-:Y:S01]  /*0750*/  FFMA R99, R34, R28.reuse, R37 ;  /* 0x0000001c22637223 */ /* 0x080fe20000000025 */
[C---:B------:R-:W-:Y:S01]  /*0760*/  FFMA R114, R35.reuse, R28, R36 ;  /* 0x0000001c23727223 */ /* 0x040fe20000000024 */
[-C--:B------:R-:W-:Y:S01]  /*0770*/  FFMA R14, R35, R30.reuse, R39 ;  /* 0x0000001e230e7223 */ /* 0x080fe20000000027 */
[----:B------:R-:W-:Y:S01]  /*0780*/  LDS.128 R48, [R6+UR9+0x200] ;  /* 0x0002000906307984 */ /* 0x000fe20008000c00 */
[C---:B------:R-:W-:Y:S01]  /*0790*/  FFMA R13, R32.reuse, R29, R92 ;  /* 0x0000001d200d7223 */ /* 0x040fe2000000005c */
[C---:B------:R-:W-:Y:S01]  /*07a0*/  FFMA R71, R32.reuse, R30, R71 ;  /* 0x0000001e20477223 */ /* 0x040fe20000000047 */
[C---:B------:R-:W-:Y:S01]  /*07b0*/  FFMA R75, R32.reuse, R8, R75 ;  /* 0x00000008204b7223 */ /* 0x040fe2000000004b */
[----:B------:R-:W0:Y:S01]  /*07c0*/  LDS.128 R16, [R67+UR8+0x210] ;  /* 0x0002100843107984 */ /* 0x000e220008000c00 */
[C---:B------:R-:W-:Y:S01]  /*07d0*/  FFMA R74, R32.reuse, R9, R74 ;  /* 0x00000009204a7223 */ /* 0x040fe2000000004a */
[----:B------:R-:W-:Y:S01]  /*07e0*/  FFMA R77, R32, R10, R77 ;  /* 0x0000000a204d7223 */ /* 0x000fe2000000004d */
[C---:B------:R-:W-:Y:S01]  /*07f0*/  FFMA R78, R33.reuse, R29, R78 ;  /* 0x0000001d214e7223 */ /* 0x040fe2000000004e */
[----:B------:R-:W1:Y:S01]  /*0800*/  LDS.128 R36, [R67+UR8+0x200] ;  /* 0x0002000843247984 */ /* 0x000e620008000c00 */
[C---:B------:R-:W-:Y:S01]  /*0810*/  FFMA R82, R33.reuse, R31, R82 ;  /* 0x0000001f21527223 */ /* 0x040fe20000000052 */
[C---:B------:R-:W-:Y:S01]  /*0820*/  FFMA R116, R33.reuse, R8, R59 ;  /* 0x0000000821747223 */ /* 0x040fe2000000003b */
[C---:B------:R-:W-:Y:S01]  /*0830*/  FFMA R86, R33.reuse, R9, R86 ;  /* 0x0000000921567223 */ /* 0x040fe20000000056 */
[C---:B------:R-:W-:Y:S01]  /*0840*/  FFMA R79, R33.reuse, R10, R79 ;  /* 0x0000000a214f7223 */ /* 0x040fe2000000004f */
[----:B------:R-:W-:Y:S01]  /*0850*/  FFMA R88, R33, R11, R88 ;  /* 0x0000000b21587223 */ /* 0x000fe20000000058 */
[C---:B------:R-:W-:Y:S01]  /*0860*/  FFMA R83, R34.reuse, R30, R83 ;  /* 0x0000001e22537223 */ /* 0x040fe20000000053 */
[C---:B------:R-:W-:Y:S01]  /*0870*/  FFMA R87, R34.reuse, R8, R87 ;  /* 0x0000000822577223 */ /* 0x040fe20000000057 */
[C---:B------:R-:W-:Y:S01]  /*0880*/  FFMA R90, R34.reuse, R9, R90 ;  /* 0x00000009225a7223 */ /* 0x040fe2000000005a */
[-C--:B------:R-:W-:Y:S01]  /*0890*/  FFMA R89, R34, R10.reuse, R89 ;  /* 0x0000000a22597223 */ /* 0x080fe20000000059 */
[C---:B------:R-:W-:Y:S01]  /*08a0*/  FFMA R100, R35.reuse, R31, R100 ;  /* 0x0000001f23647223 */ /* 0x040fe20000000064 */
[C---:B------:R-:W-:Y:S01]  /*08b0*/  FFMA R104, R35.reuse, R9, R104 ;  /* 0x0000000923687223 */ /* 0x040fe20000000068 */
[C---:B------:R-:W-:Y:S01]  /*08c0*/  FFMA R91, R35.reuse, R10, R91 ;  /* 0x0000000a235b7223 */ /* 0x040fe2000000005b */
[----:B------:R-:W-:Y:S01]  /*08d0*/  FFMA R106, R35, R11, R106 ;  /* 0x0000000b236a7223 */ /* 0x000fe2000000006a */
[CC--:B---3--:R-:W-:Y:S01]  /*08e0*/  FFMA R55, R24.reuse, R28.reuse, R23 ;  /* 0x0000001c18377223 */ /* 0x0c8fe20000000017 */
[----:B------:R-:W2:Y:S01]  /*08f0*/  LDS.128 R32, [R6+UR9+0x210] ;  /* 0x0002100906207984 */ /* 0x000ea20008000c00 */
[C---:B------:R-:W-:Y:S01]  /*0900*/  FFMA R23, R24.reuse, R29, R62 ;  /* 0x0000001d18177223 */ /* 0x040fe2000000003e */
[C---:B------:R-:W-:Y:S01]  /*0910*/  FFMA R59, R24.reuse, R31, R58 ;  /* 0x0000001f183b7223 */ /* 0x040fe2000000003a */
[C---:B------:R-:W-:Y:S01]  /*0920*/  FFMA R92, R25.reuse, R28, R42 ;  /* 0x0000001c195c7223 */ /* 0x040fe2000000002a */
[C---:B------:R-:W-:Y:S01]  /*0930*/  FFMA R84, R25.reuse, R30, R43 ;  /* 0x0000001e19547223 */ /* 0x040fe2000000002b */
[----:B------:R-:W-:Y:S01]  /*0940*/  FFMA R58, R24, R11, R44 ;  /* 0x0000000b183a7223 */ /* 0x000fe2000000002c */
[C---:B------:R-:W-:Y:S01]  /*0950*/  FFMA R62, R25.reuse, R29, R60 ;  /* 0x0000001d193e7223 */ /* 0x040fe2000000003c */
[C---:B------:R-:W-:Y:S01]  /*0960*/  FFMA R42, R25.reuse, R9, R72 ;  /* 0x00000009192a7223 */ /* 0x040fe20000000048 */
[----:B------:R-:W-:Y:S01]  /*0970*/  FFMA R43, R26, R28, R21 ;  /* 0x0000001c1a2b7223 */ /* 0x000fe20000000015 */
[-C--:B------:R-:W-:Y:S01]  /*0980*/  FFMA R85, R24, R30.reuse, R45 ;  /* 0x0000001e18557223 */ /* 0x080fe2000000002d */
[----:B------:R-:W-:Y:S01]  /*0990*/  FFMA R44, R25, R31, R70 ;  /* 0x0000001f192c7223 */ /* 0x000fe20000000046 */
[CC--:B------:R-:W-:Y:S01]  /*09a0*/  FFMA R21, R26.reuse, R29.reuse, R46 ;  /* 0x0000001d1a157223 */ /* 0x0c0fe2000000002e */
[----:B------:R-:W-:Y:S01]  /*09b0*/  FFMA R41, R26, R30, R41 ;  /* 0x0000001e1a297223 */ /* 0x000fe20000000029 */
[C---:B------:R-:W-:Y:S01]  /*09c0*/  FFMA R72, R27.reuse, R29, R22 ;  /* 0x0000001d1b487223 */ /* 0x040fe20000000016 */
[C---:B------:R-:W-:Y:S01]  /*09d0*/  FFMA R70, R27.reuse, R28, R56 ;  /* 0x0000001c1b467223 */ /* 0x040fe20000000038 */
[----:B------:R-:W-:Y:S01]  /*09e0*/  FFMA R30, R27, R30, R7 ;  /* 0x0000001e1b1e7223 */ /* 0x000fe20000000007 */
[C---:B------:R-:W-:Y:S01]  /*09f0*/  FFMA R81, R24.reuse, R8, R81 ;  /* 0x0000000818517223 */ /* 0x040fe20000000051 */
[C---:B------:R-:W-:Y:S01]  /*0a00*/  FFMA R80, R24.reuse, R9, R80 ;  /* 0x0000000918507223 */ /* 0x040fe20000000050 */
[----:B------:R-:W-:Y:S01]  /*0a10*/  FFMA R73, R24, R10, R73 ;  /* 0x0000000a18497223 */ /* 0x000fe20000000049 */
[-C--:B------:R-:W-:Y:S01]  /*0a20*/  FFMA R94, R25, R8.reuse, R93 ;  /* 0x00000008195e7223 */ /* 0x080fe2000000005d */
[CC--:B------:R-:W-:Y:S01]  /*0a30*/  FFMA R61, R26.reuse, R8.reuse, R61 ;  /* 0x000000081a3d7223 */ /* 0x0c0fe2000000003d */
[----:B------:R-:W-:Y:S01]  /*0a40*/  FFMA R68, R26, R11, R54 ;  /* 0x0000000b1a447223 */ /* 0x000fe20000000036 */
[----:B------:R-:W-:Y:S01]  /*0a50*/  FFMA R24, R27, R8, R57 ;  /* 0x000000081b187223 */ /* 0x000fe20000000039 */
[-C--:B0-----:R-:W-:Y:S01]  /*0a60*/  FFMA R46, R17, R49.reuse, R62 ;  /* 0x00000031112e7223 */ /* 0x081fe2000000003e */
[----:B------:R-:W-:Y:S01]  /*0a70*/  FFMA R7, R16, R48, R55 ;  /* 0x0000003010077223 */ /* 0x000fe20000000037 */
[-C--:B-1----:R-:W-:Y:S01]  /*0a80*/  FFMA R54, R36, R49.reuse, R13 ;  /* 0x0000003124367223 */ /* 0x082fe2000000000d */
[-C--:B------:R-:W-:Y:S01]  /*0a90*/  FFMA R78, R37, R49.reuse, R78 ;  /* 0x00000031254e7223 */ /* 0x080fe2000000004e */
[-C--:B------:R-:W-:Y:S01]  /*0aa0*/  FFMA R8, R38, R49.reuse, R15 ;  /* 0x0000003126087223 */ /* 0x080fe2000000000f */
[-C--:B------:R-:W-:Y:S01]  /*0ab0*/  FFMA R96, R39, R49.reuse, R96 ;  /* 0x0000003127607223 */ /* 0x080fe20000000060 */
[-C--:B------:R-:W-:Y:S01]  /*0ac0*/  FFMA R98, R16, R49.reuse, R23 ;  /* 0x0000003110627223 */ /* 0x080fe20000000017 */
[-C--:B------:R-:W-:Y:S01]  /*0ad0*/  FFMA R62, R18, R49.reuse, R21 ;  /* 0x00000031123e7223 */ /* 0x080fe20000000015 */
[----:B------:R-:W-:Y:S01]  /*0ae0*/  FFMA R72, R19, R49, R72 ;  /* 0x0000003113487223 */ /* 0x000fe20000000048 */
[C---:B------:R-:W-:Y:S01]  /*0af0*/  FFMA R45, R25.reuse, R10, R65 ;  /* 0x0000000a192d7223 */ /* 0x040fe20000000041 */
[----:B------:R-:W-:Y:S01]  /*0b00*/  FFMA R60, R25, R11, R52 ;  /* 0x0000000b193c7223 */ /* 0x000fe20000000034 */
[-C--:B------:R-:W-:Y:S01]  /*0b10*/  FFMA R56, R27, R31.reuse, R20 ;  /* 0x0000001f1b387223 */ /* 0x080fe20000000014 */
[-C--:B------:R-:W-:Y:S01]  /*0b20*/  FFMA R97, R36, R48.reuse, R97 ;  /* 0x0000003024617223 */ /* 0x080fe20000000061 */
[-C--:B------:R-:W-:Y:S01]  /*0b30*/  FFMA R112, R37, R48.reuse, R112 ;  /* 0x0000003025707223 */ /* 0x080fe20000000070 */
[-C--:B------:R-:W-:Y:S01]  /*0b40*/  FFMA R99, R38, R48.reuse, R99 ;  /* 0x0000003026637223 */ /* 0x080fe20000000063 */
[-C--:B------:R-:W-:Y:S01]  /*0b50*/  FFMA R114, R39, R48.reuse, R114 ;  /* 0x0000003027727223 */ /* 0x080fe20000000072 */
[-C--:B------:R-:W-:Y:S01]  /*0b60*/  FFMA R92, R17, R48.reuse, R92 ;  /* 0x00000030115c7223 */ /* 0x080fe2000000005c */
[-C--:B------:R-:W-:Y:S01]  /*0b70*/  FFMA R43, R18, R48.reuse, R43 ;  /* 0x00000030122b7223 */ /* 0x080fe2000000002b */
[----:B------:R-:W-:Y:S01]  /*0b80*/  FFMA R70, R19, R48, R70 ;  /* 0x0000003013467223 */ /* 0x000fe20000000046 */
[-C--:B------:R-:W-:Y:S01]  /*0b90*/  FFMA R55, R37, R50.reuse, R12 ;  /* 0x0000003225377223 */ /* 0x080fe2000000000c */
[-C--:B------:R-:W-:Y:S01]  /*0ba0*/  FFMA R49, R39, R50.reuse, R14 ;  /* 0x0000003227317223 */ /* 0x080fe2000000000e */
[----:B------:R-:W-:Y:S01]  /*0bb0*/  FFMA R25, R26, R31, R64 ;  /* 0x0000001f1a197223 */ /* 0x000fe20000000040 */
[-C--:B------:R-:W-:Y:S01]  /*0bc0*/  FFMA R65, R19, R50.reuse, R30 ;  /* 0x0000003213417223 */ /* 0x080fe2000000001e */
[----:B------:R-:W-:Y:S01]  /*0bd0*/  LDS.128 R20, [R67+UR8+0x400] ;  /* 0x0004000843147984 */ /* 0x000fe20008000c00 */
[-C--:B------:R-:W-:Y:S01]  /*0be0*/  FFMA R48, R38, R51.reuse, R53 ;  /* 0x0000003326307223 */ /* 0x080fe20000000035 */
[-C--:B------:R-:W-:Y:S01]  /*0bf0*/  FFMA R71, R36, R50.reuse, R71 ;  /* 0x0000003224477223 */ /* 0x080fe20000000047 */
[----:B------:R-:W-:Y:S01]  /*0c00*/  FFMA R83, R38, R50, R83 ;  /* 0x0000003226537223 */ /* 0x000fe20000000053 */
[----:B------:R-:W0:Y:S01]  /*0c10*/  LDS.128 R12, [R6+UR9+0x400] ;  /* 0x00040009060c7984 */ /* 0x000e220008000c00 */
[CC--:B------:R-:W-:Y:S01]  /*0c20*/  FFMA R52, R36.reuse, R51.reuse, R47 ;  /* 0x0000003324347223 */ /* 0x0c0fe2000000002f */
[-C--:B------:R-:W-:Y:S01]  /*0c30*/  FFMA R82, R37, R51.reuse, R82 ;  /* 0x0000003325527223 */ /* 0x080fe20000000052 */
[----:B------:R-:W-:Y:S01]  /*0c40*/  FFMA R100, R39, R51, R100 ;  /* 0x0000003327647223 */ /* 0x000fe20000000064 */
[----:B------:R-:W1:Y:S01]  /*0c50*/  LDS.128 R28, [R6+UR9+0x410] ;  /* 0x00041009061c7984 */ /* 0x000e620008000c00 */
[C---:B--2---:R-:W-:Y:S01]  /*0c60*/  FFMA R75, R36.reuse, R32, R75 ;  /* 0x00000020244b7223 */ /* 0x044fe2000000004b */
[C---:B------:R-:W-:Y:S01]  /*0c70*/  FFMA R74, R36.reuse, R33, R74 ;  /* 0x00000021244a7223 */ /* 0x040fe2000000004a */
[C---:B------:R-:W-:Y:S01]  /*0c80*/  FFMA R77, R36.reuse, R34, R77 ;  /* 0x00000022244d7223 */ /* 0x040fe2000000004d */
[----:B------:R-:W-:Y:S01]  /*0c90*/  FFMA R76, R36, R35, R76 ;  /* 0x00000023244c7223 */ /* 0x000fe2000000004c */
[C---:B------:R-:W-:Y:S01]  /*0ca0*/  FFMA R53, R37.reuse, R32, R116 ;  /* 0x0000002025357223 */ /* 0x040fe20000000074 */
        /* <DEDUP_REMOVED lines=11> */
[CC--:B------:R-:W-:Y:S01]  /*0d60*/  FFMA R57, R27.reuse, R10.reuse, R69 ;  /* 0x0000000a1b397223 */ /* 0x0c0fe20000000045 */
[----:B------:R-:W2:Y:S01]  /*0d70*/  LDS.128 R36, [R67+UR8+0x410] ;  /* 0x0004100843247984 */ /* 0x000ea20008000c00 */
[CC--:B------:R-:W-:Y:S01]  /*0d80*/  FFMA R66, R26.reuse, R9.reuse, R66 ;  /* 0x000000091a427223 */ /* 0x0c0fe20000000042 */
[----:B------:R-:W-:Y:S01]  /*0d90*/  FFMA R63, R26, R10, R63 ;  /* 0x0000000a1a3f7223 */ /* 0x000fe2000000003f */
[C---:B------:R-:W-:Y:S01]  /*0da0*/  FFMA R108, R27.reuse, R9, R108 ;  /* 0x000000091b6c7223 */ /* 0x040fe2000000006c */
[----:B------:R-:W-:Y:S01]  /*0db0*/  FFMA R110, R27, R11, R110 ;  /* 0x0000000b1b6e7223 */ /* 0x000fe2000000006e */
[CC--:B------:R-:W-:Y:S01]  /*0dc0*/  FFMA R69, R17.reuse, R50.reuse, R84 ;  /* 0x0000003211457223 */ /* 0x0c0fe20000000054 */
[-C--:B------:R-:W-:Y:S01]  /*0dd0*/  FFMA R85, R16, R50.reuse, R85 ;  /* 0x0000003210557223 */ /* 0x080fe20000000055 */
[----:B------:R-:W-:Y:S01]  /*0de0*/  FFMA R41, R18, R50, R41 ;  /* 0x0000003212297223 */ /* 0x000fe20000000029 */
[-C--:B------:R-:W-:Y:S01]  /*0df0*/  FFMA R84, R16, R51.reuse, R59 ;  /* 0x0000003310547223 */ /* 0x080fe2000000003b */
[-C--:B------:R-:W-:Y:S01]  /*0e00*/  FFMA R44, R17, R51.reuse, R44 ;  /* 0x00000033112c7223 */ /* 0x080fe2000000002c */
[-C--:B------:R-:W-:Y:S01]  /*0e10*/  FFMA R64, R18, R51.reuse, R25 ;  /* 0x0000003312407223 */ /* 0x080fe20000000019 */
[----:B------:R-:W-:Y:S01]  /*0e20*/  FFMA R56, R19, R51, R56 ;  /* 0x0000003313387223 */ /* 0x000fe20000000038 */
[C---:B------:R-:W-:Y:S01]  /*0e30*/  FFMA R81, R16.reuse, R32, R81 ;  /* 0x0000002010517223 */ /* 0x040fe20000000051 */
[C---:B------:R-:W-:Y:S01]  /*0e40*/  FFMA R80, R16.reuse, R33, R80 ;  /* 0x0000002110507223 */ /* 0x040fe20000000050 */
[C---:B------:R-:W-:Y:S01]  /*0e50*/  FFMA R73, R16.reuse, R34, R73 ;  /* 0x0000002210497223 */ /* 0x040fe20000000049 */
[----:B------:R-:W-:Y:S01]  /*0e60*/  FFMA R58, R16, R35, R58 ;  /* 0x00000023103a7223 */ /* 0x000fe2000000003a */
[C---:B------:R-:W-:Y:S01]  /*0e70*/  FFMA R47, R17.reuse, R32, R94 ;  /* 0x00000020112f7223 */ /* 0x040fe2000000005e */
[----:B------:R-:W-:Y:S01]  /*0e80*/  FFMA R42, R17, R33, R42 ;  /* 0x00000021112a7223 */ /* 0x000fe2000000002a */
[----:B0-----:R-:W-:Y:S01]  /*0e90*/  FFMA R51, R23, R14, R49 ;  /* 0x0000000e17337223 */ /* 0x001fe20000000031 */
        /* <DEDUP_REMOVED lines=13> */
[C---:B------:R-:W-:Y:S01]  /*0f70*/  FFMA R52, R20.reuse, R15, R52 ;  /* 0x0000000f14347223 */ /* 0x040fe20000000034 */
[C---:B-1----:R-:W-:Y:S01]  /*0f80*/  FFMA R75, R20.reuse, R28, R75 ;  /* 0x0000001c144b7223 */ /* 0x042fe2000000004b */
[C---:B------:R-:W-:Y:S01]  /*0f90*/  FFMA R74, R20.reuse, R29, R74 ;  /* 0x0000001d144a7223 */ /* 0x040fe2000000004a */
[C---:B------:R-:W-:Y:S01]  /*0fa0*/  FFMA R77, R20.reuse, R30, R77 ;  /* 0x0000001e144d7223 */ /* 0x040fe2000000004d */
[----:B------:R-:W-:Y:S01]  /*0fb0*/  FFMA R76, R20, R31, R76 ;  /* 0x0000001f144c7223 */ /* 0x000fe2000000004c */
[C---:B------:R-:W-:Y:S01]  /*0fc0*/  FFMA R112, R21.reuse, R12, R112 ;  /* 0x0000000c15707223 */ /* 0x040fe20000000070 */
[C---:B------:R-:W-:Y:S01]  /*0fd0*/  FFMA R78, R21.reuse, R13, R78 ;  /* 0x0000000d154e7223 */ /* 0x040fe2000000004e */
[C---:B------:R-:W-:Y:S01]  /*0fe0*/  FFMA R55, R21.reuse, R14, R55 ;  /* 0x0000000e15377223 */ /* 0x040fe20000000037 */
[C---:B------:R-:W-:Y:S01]  /*0ff0*/  FFMA R82, R21.reuse, R15, R82 ;  /* 0x0000000f15527223 */ /* 0x040fe20000000052 */
[C---:B------:R-:W-:Y:S01]  /*1000*/  FFMA R53, R21.reuse, R28, R53 ;  /* 0x0000001c15357223 */ /* 0x040fe20000000035 */
[C---:B------:R-:W-:Y:S01]  /*1010*/  FFMA R86, R21.reuse, R29, R86 ;  /* 0x0000001d15567223 */ /* 0x040fe20000000056 */
[C---:B------:R-:W-:Y:S01]  /*1020*/  FFMA R79, R21.reuse, R30, R79 ;  /* 0x0000001e154f7223 */ /* 0x040fe2000000004f */
[----:B------:R-:W-:Y:S01]  /*1030*/  FFMA R88, R21, R31, R88 ;  /* 0x0000001f15587223 */ /* 0x000fe20000000058 */
[CC--:B------:R-:W-:Y:S01]  /*1040*/  FFMA R50, R22.reuse, R13.reuse, R8 ;  /* 0x0000000d16327223 */ /* 0x0c0fe20000000008 */
[C---:B------:R-:W-:Y:S01]  /*1050*/  FFMA R114, R23.reuse, R12, R114 ;  /* 0x0000000c17727223 */ /* 0x040fe20000000072 */
[C---:B------:R-:W-:Y:S01]  /*1060*/  FFMA R96, R23.reuse, R13, R96 ;  /* 0x0000000d17607223 */ /* 0x040fe20000000060 */
        /* <DEDUP_REMOVED lines=8> */
[----:B------:R-:W-:Y:S01]  /*10f0*/  LDS.128 R16, [R67+UR8+0x600] ;  /* 0x0006000843107984 */ /* 0x000fe20008000c00 */
[C---:B--2---:R-:W-:Y:S01]  /*1100*/  FFMA R7, R36.reuse, R12, R7 ;  /* 0x0000000c24077223 */ /* 0x044fe20000000007 */
[C---:B------:R-:W-:Y:S01]  /*1110*/  FFMA R98, R36.reuse, R13, R98 ;  /* 0x0000000d24627223 */ /* 0x040fe20000000062 */
[C---:B------:R-:W-:Y:S01]  /*1120*/  FFMA R85, R36.reuse, R14, R85 ;  /* 0x0000000e24557223 */ /* 0x040fe20000000055 */
[----:B------:R-:W0:Y:S01]  /*1130*/  LDS.128 R24, [R6+UR9+0x600] ;  /* 0x0006000906187984 */ /* 0x000e220008000c00 */
[----:B------:R-:W-:Y:S01]  /*1140*/  FFMA R84, R36, R15, R84 ;  /* 0x0000000f24547223 */ /* 0x000fe20000000054 */
[C---:B------:R-:W-:Y:S01]  /*1150*/  FFMA R34, R37.reuse, R12, R92 ;  /* 0x0000000c25227223 */ /* 0x040fe2000000005c */
[C---:B------:R-:W-:Y:S01]  /*1160*/  FFMA R32, R37.reuse, R13, R46 ;  /* 0x0000000d25207223 */ /* 0x040fe2000000002e */
[----:B------:R-:W1:Y:S01]  /*1170*/  LDS.128 R8, [R6+UR9+0x610] ;  /* 0x0006100906087984 */ /* 0x000e620008000c00 */
        /* <DEDUP_REMOVED lines=11> */
[----:B------:R-:W2:Y:S01]  /*1230*/  LDS.128 R12, [R67+UR8+0x610] ;  /* 0x00061008430c7984 */ /* 0x000ea20008000c00 */
        /* <DEDUP_REMOVED lines=19> */
[----:B------:R-:W-:Y:S01]  /*1370*/  LDS.128 R92, [R67+UR8+0x800] ;  /* 0x00080008435c7984 */ /* 0x000fe20008000c00 */
[----:B------:R-:W-:-:S02]  /*1380*/  UIADD3 UR4, UPT, UPT, UR4, 0x8, URZ ;  /* 0x0000000804047890 */ /* 0x000fc4000fffe0ff */
[----:B------:R-:W-:Y:S01]  /*1390*/  ULOP3.LUT UR5, UR5, 0x1, URZ, 0x3c, !UPT ;  /* 0x0000000105057892 */ /* 0x000fe2000f8e3cff */
[----:B------:R-:W3:Y:S01]  /*13a0*/  LDS.128 R44, [R6+UR9+0x800] ;  /* 0x00080009062c7984 */ /* 0x000ee20008000c00 */
[C---:B0-----:R-:W-:Y:S01]  /*13b0*/  FFMA R97, R16.reuse, R24, R97 ;  /* 0x0000001810617223 */ /* 0x041fe20000000061 */
[C---:B------:R-:W-:Y:S01]  /*13c0*/  FFMA R54, R16.reuse, R25, R54 ;  /* 0x0000001910367223 */ /* 0x040fe20000000036 */
[C---:B------:R-:W-:Y:S01]  /*13d0*/  FFMA R71, R16.reuse, R26, R71 ;  /* 0x0000001a10477223 */ /* 0x040fe20000000047 */
[----:B------:R-:W0:Y:S01]  /*13e0*/  LDS.128 R28, [R6+UR9+0x810] ;  /* 0x00081009061c7984 */ /* 0x000e220008000c00 */
        /* <DEDUP_REMOVED lines=29> */
[C---:B--2---:R-:W-:Y:S01]  /*15c0*/  FFMA R16, R13.reuse, R24, R34 ;  /* 0x000000180d107223 */ /* 0x044fe20000000022 */
[C---:B------:R-:W-:Y:S01]  /*15d0*/  FFMA R18, R13.reuse, R25, R32 ;  /* 0x000000190d127223 */ /* 0x040fe20000000020 */
[C---:B------:R-:W-:Y:S01]  /*15e0*/  FFMA R17, R13.reuse, R8, R35 ;  /* 0x000000080d117223 */ /* 0x040fe20000000023 */
[C---:B------:R-:W-:Y:S01]  /*15f0*/  FFMA R19, R13.reuse, R10, R33 ;  /* 0x0000000a0d137223 */ /* 0x040fe20000000021 */
[----:B------:R-:W-:Y:S01]  /*1600*/  FFMA R7, R12, R24, R7 ;  /* 0x000000180c077223 */ /* 0x000fe20000000007 */
[----:B------:R-:W1:Y:S01]  /*1610*/  LDS.128 R32, [R67+UR8+0x810] ;  /* 0x0008100843207984 */ /* 0x000e620008000c00 */
[C---:B---3--:R-:W-:Y:S01]  /*1620*/  FFMA R99, R94.reuse, R44, R99 ;  /* 0x0000002c5e637223 */ /* 0x048fe20000000063 */
[C---:B------:R-:W-:Y:S01]  /*1630*/  FFMA R50, R94.reuse, R45, R50 ;  /* 0x0000002d5e327223 */ /* 0x040fe20000000032 */
[C---:B------:R-:W-:Y:S01]  /*1640*/  FFMA R83, R94.reuse, R46, R83 ;  /* 0x0000002e5e537223 */ /* 0x040fe20000000053 */
[C---:B------:R-:W-:Y:S01]  /*1650*/  FFMA R48, R94.reuse, R47, R48 ;  /* 0x0000002f5e307223 */ /* 0x040fe20000000030 */
[C---:B0-----:R-:W-:Y:S01]  /*1660*/  FFMA R87, R94.reuse, R28, R87 ;  /* 0x0000001c5e577223 */ /* 0x041fe20000000057 */
[C---:B------:R-:W-:Y:S01]  /*1670*/  FFMA R90, R94.reuse, R29, R90 ;  /* 0x0000001d5e5a7223 */ /* 0x040fe2000000005a */
[----:B------:R-:W-:Y:S01]  /*1680*/  FFMA R89, R94, R30, R89 ;  /* 0x0000001e5e597223 */ /* 0x000fe20000000059 */
[C---:B------:R-:W-:Y:S01]  /*1690*/  FFMA R98, R12.reuse, R25, R98 ;  /* 0x000000190c627223 */ /* 0x040fe20000000062 */
[CC--:B------:R-:W-:Y:S01]  /*16a0*/  FFMA R85, R12.reuse, R26.reuse, R85 ;  /* 0x0000001a0c557223 */ /* 0x0c0fe20000000055 */
[-C--:B------:R-:W-:Y:S01]  /*16b0*/  FFMA R84, R12, R27.reuse, R84 ;  /* 0x0000001b0c547223 */ /* 0x080fe20000000054 */
        /* <DEDUP_REMOVED lines=10> */
[----:B------:R-:W-:Y:S01]  /*1760*/  FFMA R94, R94, R31, R36 ;  /* 0x0000001f5e5e7223 */ /* 0x000fe20000000024 */
[----:B------:R-:W-:Y:S01]  /*1770*/  LDS.128 R24, [R67+UR8+0xa00] ;  /* 0x000a000843187984 */ /* 0x000fe20008000c00 */
[C---:B------:R-:W-:Y:S01]  /*1780*/  FFMA R81, R12.reuse, R8, R81 ;  /* 0x000000080c517223 */ /* 0x040fe20000000051 */
[CC--:B------:R-:W-:Y:S01]  /*1790*/  FFMA R80, R12.reuse, R9.reuse, R80 ;  /* 0x000000090c507223 */ /* 0x0c0fe20000000050 */
[----:B------:R-:W-:Y:S01]  /*17a0*/  FFMA R73, R12, R10, R73 ;  /* 0x0000000a0c497223 */ /* 0x000fe20000000049 */
[----:B------:R-:W0:Y:S01]  /*17b0*/  LDS.128 R40, [R6+UR9+0xa00] ;  /* 0x000a000906287984 */ /* 0x000e220008000c00 */
[-C--:B------:R-:W-:Y:S01]  /*17c0*/  FFMA R22, R13, R9.reuse, R22 ;  /* 0x000000090d167223 */ /* 0x080fe20000000016 */
[C---:B------:R-:W-:Y:S01]  /*17d0*/  FFMA R61, R14.reuse, R8, R61 ;  /* 0x000000080e3d7223 */ /* 0x040fe2000000003d */
[CC--:B------:R-:W-:Y:S01]  /*17e0*/  FFMA R66, R14.reuse, R9.reuse, R66 ;  /* 0x000000090e427223 */ /* 0x0c0fe20000000042 */
[----:B------:R-:W2:Y:S01]  /*17f0*/  LDS.128 R36, [R6+UR9+0xa10] ;  /* 0x000a100906247984 */ /* 0x000ea20008000c00 */
        /* <DEDUP_REMOVED lines=21> */
[C---:B-1----:R-:W-:Y:S01]  /*1950*/  FFMA R7, R32.reuse, R44, R7 ;  /* 0x0000002c20077223 */ /* 0x042fe20000000007 */
        /* <DEDUP_REMOVED lines=15> */
[-C--:B------:R-:W-:Y:S01]  /*1a50*/  FFMA R58, R12, R11.reuse, R58 ;  /* 0x0000000b0c3a7223 */ /* 0x080fe2000000003a */
[----:B------:R-:W1:Y:S01]  /*1a60*/  LDS.128 R44, [R67+UR8+0xa10] ;  /* 0x000a1008432c7984 */ /* 0x000e620008000c00 */
[-C--:B------:R-:W-:Y:S01]  /*1a70*/  FFMA R60, R13, R11.reuse, R60 ;  /* 0x0000000b0d3c7223 */ /* 0x080fe2000000003c */
        /* <DEDUP_REMOVED lines=25> */
[C---:B0-----:R-:W-:Y:S01]  /*1c10*/  FFMA R97, R24.reuse, R40, R97 ;  /* 0x0000002818617223 */ /* 0x041fe20000000061 */
[C---:B------:R-:W-:Y:S01]  /*1c20*/  FFMA R69, R24.reuse, R41, R54 ;  /* 0x0000002918457223 */ /* 0x040fe20000000036 */
[C---:B------:R-:W-:Y:S01]  /*1c30*/  FFMA R71, R24.reuse, R42, R71 ;  /* 0x0000002a18477223 */ /* 0x040fe20000000047 */
[C---:B------:R-:W-:Y:S01]  /*1c40*/  FFMA R73, R24.reuse, R43, R52 ;  /* 0x0000002b18497223 */ /* 0x040fe20000000034 */
[C---:B--2---:R-:W-:Y:S01]  /*1c50*/  FFMA R75, R24.reuse, R36, R75 ;  /* 0x00000024184b7223 */ /* 0x044fe2000000004b */
        /* <DEDUP_REMOVED lines=27> */
[----:B------:R-:W-:Y:S01]  /*1e10*/  LDS.128 R32, [R67+UR8+0xc00] ;  /* 0x000c000843207984 */ /* 0x000fe20008000c00 */
[CC--:B-1----:R-:W-:Y:S01]  /*1e20*/  FFMA R109, R44.reuse, R40.reuse, R7 ;  /* 0x000000282c6d7223 */ /* 0x0c2fe20000000007 */
[C---:B------:R-:W-:Y:S01]  /*1e30*/  FFMA R7, R44.reuse, R41, R8 ;  /* 0x000000292c077223 */ /* 0x040fe20000000008 */
[----:B------:R-:W-:Y:S01]  /*1e40*/  FFMA R103, R44, R43, R10 ;  /* 0x0000002b2c677223 */ /* 0x000fe2000000000a */
[----:B------:R-:W0:Y:S01]  /*1e50*/  LDS.128 R28, [R6+UR9+0xc00] ;  /* 0x000c0009061c7984 */ /* 0x000e220008000c00 */
[-C--:B------:R-:W-:Y:S01]  /*1e60*/  FFMA R8, R45, R40.reuse, R16 ;  /* 0x000000282d087223 */ /* 0x080fe20000000010 */
[CC--:B------:R-:W-:Y:S01]  /*1e70*/  FFMA R21, R46.reuse, R40.reuse, R21 ;  /* 0x000000282e157223 */ /* 0x0c0fe20000000015 */
[----:B------:R-:W-:Y:S01]  /*1e80*/  FFMA R10, R47, R40, R70 ;  /* 0x000000282f0a7223 */ /* 0x000fe20000000046 */
[----:B------:R-:W1:Y:S01]  /*1e90*/  LDS.128 R24, [R67+UR8+0xc10] ;  /* 0x000c100843187984 */ /* 0x000e620008000c00 */
[C---:B------:R-:W-:Y:S01]  /*1ea0*/  FFMA R118, R45.reuse, R36, R17 ;  /* 0x000000242d767223 */ /* 0x040fe20000000011 */
[C---:B------:R-:W-:Y:S01]  /*1eb0*/  FFMA R18, R45.reuse, R41, R18 ;  /* 0x000000292d127223 */ /* 0x040fe20000000012 */
[C---:B------:R-:W-:Y:S01]  /*1ec0*/  FFMA R16, R45.reuse, R42, R15 ;  /* 0x0000002a2d107223 */ /* 0x040fe2000000000f */
[----:B------:R-:W-:Y:S01]  /*1ed0*/  LDS.128 R48, [R67+UR8+0xe00] ;  /* 0x000e000843307984 */ /* 0x000fe20008000c00 */
[C---:B------:R-:W-:Y:S01]  /*1ee0*/  FFMA R20, R45.reuse, R43, R20 ;  /* 0x0000002b2d147223 */ /* 0x040fe20000000014 */
[C---:B------:R-:W-:Y:S01]  /*1ef0*/  FFMA R120, R45.reuse, R37, R22 ;  /* 0x000000252d787223 */ /* 0x040fe20000000016 */
[C---:B------:R-:W-:Y:S01]  /*1f00*/  FFMA R19, R45.reuse, R38, R19 ;  /* 0x000000262d137223 */ /* 0x040fe20000000013 */
[----:B------:R2:W-:Y:S01]  /*1f10*/  LDS.128 R52, [R67+UR8+0xe10] ;  /* 0x000e100843347984 */ /* 0x0005e20008000c00 */
[----:B------:R-:W-:Y:S01]  /*1f20*/  FFMA R122, R45, R39, R60 ;  /* 0x000000272d7a7223 */ /* 0x000fe2000000003c */
[----:B------:R-:W-:Y:S01]  /*1f30*/  FFMA R17, R46, R43, R64 ;  /* 0x0000002b2e117223 */ /* 0x000fe20000000040 */
[C---:B------:R-:W-:Y:S01]  /*1f40*/  FFMA R101, R44.reuse, R42, R9 ;  /* 0x0000002a2c657223 */ /* 0x040fe20000000009 */
[----:B------:R-:W3:Y:S01]  /*1f50*/  LDS.128 R56, [R6+UR9+0xe00] ;  /* 0x000e000906387984 */ /* 0x000ee20008000c00 */
[C---:B------:R-:W-:Y:S01]  /*1f60*/  FFMA R105, R44.reuse, R36, R11 ;  /* 0x000000242c697223 */ /* 0x040fe2000000000b */
[CC--:B------:R-:W-:Y:S01]  /*1f70*/  FFMA R116, R44.reuse, R37.reuse, R12 ;  /* 0x000000252c747223 */ /* 0x0c0fe2000000000c */
        /* <DEDUP_REMOVED lines=11> */
[-C--:B------:R-:W-:Y:S01]  /*2030*/  FFMA R110, R47, R39.reuse, R110 ;  /* 0x000000272f6e7223 */ /* 0x080fe2000000006e */
[----:B------:R-:W-:Y:S01]  /*2040*/  FFMA R44, R44, R39, R14 ;  /* 0x000000272c2c7223 */ /* 0x000fe2000000000e */
[C---:B--2---:R-:W-:Y:S01]  /*2050*/  FFMA R67, R46.reuse, R41, R62 ;  /* 0x000000292e437223 */ /* 0x044fe2000000003e */
[----:B------:R-:W-:Y:S01]  /*2060*/  LDS.128 R12, [R6+UR9+0xe10] ;  /* 0x000e1009060c7984 */ /* 0x000fe20008000c00 */
[----:B------:R-:W-:Y:S01]  /*2070*/  UISETP.GE.AND UP0, UPT, UR4, UR13, UPT ;  /* 0x0000000d0400728c */ /* 0x000fe2000bf06270 */
[----:B------:R-:W-:Y:S01]  /*2080*/  FFMA R68, R46, R39, R68 ;  /* 0x000000272e447223 */ /* 0x000fe20000000044 */
[-C--:B0-----:R-:W-:Y:S01]  /*2090*/  FFMA R97, R32, R28.reuse, R97 ;  /* 0x0000001c20617223 */ /* 0x081fe20000000061 */
[-C--:B------:R-:W-:Y:S01]  /*20a0*/  FFMA R112, R33, R28.reuse, R112 ;  /* 0x0000001c21707223 */ /* 0x080fe20000000070 */
[-C--:B------:R-:W-:Y:S01]  /*20b0*/  FFMA R99, R34, R28.reuse, R99 ;  /* 0x0000001c22637223 */ /* 0x080fe20000000063 */
[-C--:B------:R-:W-:Y:S01]  /*20c0*/  FFMA R114, R35, R28.reuse, R114 ;  /* 0x0000001c23727223 */ /* 0x080fe20000000072 */
[-C--:B-1----:R-:W-:Y:S01]  /*20d0*/  FFMA R109, R24, R28.reuse, R109 ;  /* 0x0000001c186d7223 */ /* 0x082fe2000000006d */
[-C--:B------:R-:W-:Y:S01]  /*20e0*/  FFMA R8, R25, R28.reuse, R8 ;  /* 0x0000001c19087223 */ /* 0x080fe20000000008 */
[-C--:B------:R-:W-:Y:S01]  /*20f0*/  FFMA R21, R26, R28.reuse, R21 ;  /* 0x0000001c1a157223 */ /* 0x080fe20000000015 */
[C---:B------:R-:W-:Y:S01]  /*2100*/  FFMA R10, R27.reuse, R28, R10 ;  /* 0x0000001c1b0a7223 */ /* 0x040fe2000000000a */
[-C--:B------:R-:W-:Y:S01]  /*2110*/  FFMA R72, R27, R29.reuse, R72 ;  /* 0x0000001d1b487223 */ /* 0x080fe20000000048 */
[-C--:B------:R-:W-:Y:S01]  /*2120*/  FFMA R7, R24, R29.reuse, R7 ;  /* 0x0000001d18077223 */ /* 0x080fe20000000007 */
[-C--:B------:R-:W-:Y:S01]  /*2130*/  FFMA R96, R35, R29.reuse, R96 ;  /* 0x0000001d23607223 */ /* 0x080fe20000000060 */
[-C--:B------:R-:W-:Y:S01]  /*2140*/  FFMA R67, R26, R29.reuse, R67 ;  /* 0x0000001d1a437223 */ /* 0x080fe20000000043 */
[-C--:B------:R-:W-:Y:S01]  /*2150*/  FFMA R70, R27, R30.reuse, R70 ;  /* 0x0000001e1b467223 */ /* 0x080fe20000000046 */
[----:B------:R-:W-:Y:S01]  /*2160*/  FFMA R81, R34, R29, R81 ;  /* 0x0000001d22517223 */ /* 0x000fe20000000051 */
[-C--:B------:R-:W-:Y:S01]  /*2170*/  FFMA R71, R32, R30.reuse, R71 ;  /* 0x0000001e20477223 */ /* 0x080fe20000000047 */
[----:B------:R-:W-:Y:S01]  /*2180*/  FFMA R80, R33, R30, R80 ;  /* 0x0000001e21507223 */ /* 0x000fe20000000050 */
[-C--:B---3--:R-:W-:Y:S01]  /*2190*/  FFMA R47, R48, R56.reuse, R97 ;  /* 0x00000038302f7223 */ /* 0x088fe20000000061 */
[-C--:B------:R-:W-:Y:S01]  /*21a0*/  FFMA R38, R49, R56.reuse, R112 ;  /* 0x0000003831267223 */ /* 0x080fe20000000070 */
[-C--:B------:R-:W-:Y:S01]  /*21b0*/  FFMA R37, R50, R56.reuse, R99 ;  /* 0x0000003832257223 */ /* 0x080fe20000000063 */
[-C--:B------:R-:W-:Y:S01]  /*21c0*/  FFMA R36, R51, R56.reuse, R114 ;  /* 0x0000003833247223 */ /* 0x080fe20000000072 */
[-C--:B------:R-:W-:Y:S01]  /*21d0*/  FFMA R23, R52, R56.reuse, R109 ;  /* 0x0000003834177223 */ /* 0x080fe2000000006d */
[-C--:B------:R-:W-:Y:S01]  /*21e0*/  FFMA R42, R53, R56.reuse, R8 ;  /* 0x00000038352a7223 */ /* 0x080fe20000000008 */
[-C--:B------:R-:W-:Y:S01]  /*21f0*/  FFMA R21, R54, R56.reuse, R21 ;  /* 0x0000003836157223 */ /* 0x080fe20000000015 */
[C---:B------:R-:W-:Y:S01]  /*2200*/  FFMA R56, R55.reuse, R56, R10 ;  /* 0x0000003837387223 */ /* 0x040fe2000000000a */
[----:B------:R-:W-:Y:S01]  /*2210*/  FFMA R22, R55, R57, R72 ;  /* 0x0000003937167223 */ /* 0x000fe20000000048 */
[----:B------:R0:W1:Y:S01]  /*2220*/  LDS.128 R8, [R6+UR9+0xc10] ;  /* 0x000c100906087984 */ /* 0x0000620008000c00 */
[-C--:B------:R-:W-:Y:S01]  /*2230*/  FFMA R83, R34, R30.reuse, R83 ;  /* 0x0000001e22537223 */ /* 0x080fe20000000053 */
[-C--:B------:R-:W-:Y:S01]  /*2240*/  FFMA R98, R35, R30.reuse, R98 ;  /* 0x0000001e23627223 */ /* 0x080fe20000000062 */
[-C--:B------:R-:W-:Y:S01]  /*2250*/  FFMA R101, R24, R30.reuse, R101 ;  /* 0x0000001e18657223 */ /* 0x080fe20000000065 */
[CC--:B------:R-:W-:Y:S01]  /*2260*/  FFMA R16, R25.reuse, R30.reuse, R16 ;  /* 0x0000001e19107223 */ /* 0x0c0fe20000000010 */
[----:B------:R-:W-:Y:S01]  /*2270*/  FFMA R41, R26, R30, R45 ;  /* 0x0000001e1a297223 */ /* 0x000fe2000000002d */
[CC--:B------:R-:W-:Y:S01]  /*2280*/  FFMA R73, R32.reuse, R31.reuse, R73 ;  /* 0x0000001f20497223 */ /* 0x0c0fe20000000049 */
[----:B------:R-:W-:Y:S01]  /*2290*/  FFMA R20, R25, R31, R20 ;  /* 0x0000001f19147223 */ /* 0x000fe20000000014 */
[-C--:B------:R-:W-:Y:S01]  /*22a0*/  FFMA R69, R32, R29.reuse, R69 ;  /* 0x0000001d20457223 */ /* 0x080fe20000000045 */
[-C--:B------:R-:W-:Y:S01]  /*22b0*/  FFMA R78, R33, R29.reuse, R78 ;  /* 0x0000001d214e7223 */ /* 0x080fe2000000004e */
[----:B------:R-:W-:Y:S01]  /*22c0*/  FFMA R60, R25, R29, R18 ;  /* 0x0000001d193c7223 */ /* 0x000fe20000000012 */
        /* <DEDUP_REMOVED lines=8> */
[-C--:B------:R-:W-:Y:S01]  /*2350*/  FFMA R46, R54, R57.reuse, R67 ;  /* 0x00000039362e7223 */ /* 0x080fe20000000043 */
[-C--:B------:R-:W-:Y:S01]  /*2360*/  FFMA R7, R55, R58.reuse, R70 ;  /* 0x0000003a37077223 */ /* 0x080fe20000000046 */
[----:B0-----:R-:W-:Y:S01]  /*2370*/  FFMA R6, R50, R57, R81 ;  /* 0x0000003932067223 */ /* 0x001fe20000000051 */
[-C--:B------:R-:W-:Y:S01]  /*2380*/  FFMA R71, R48, R58.reuse, R71 ;  /* 0x0000003a30477223 */ /* 0x080fe20000000047 */
[-C--:B------:R-:W-:Y:S01]  /*2390*/  FFMA R67, R49, R58.reuse, R80 ;  /* 0x0000003a31437223 */ /* 0x080fe20000000050 */
        /* <DEDUP_REMOVED lines=16> */
[C---:B-1----:R-:W-:Y:S01]  /*24a0*/  FFMA R75, R32.reuse, R8, R75 ;  /* 0x00000008204b7223 */ /* 0x042fe2000000004b */
[CC--:B------:R-:W-:Y:S01]  /*24b0*/  FFMA R74, R32.reuse, R9.reuse, R74 ;  /* 0x00000009204a7223 */ /* 0x0c0fe2000000004a */
[----:B------:R-:W-:Y:S01]  /*24c0*/  FFMA R77, R32, R10, R77 ;  /* 0x0000000a204d7223 */ /* 0x000fe2000000004d */
        /* <DEDUP_REMOVED lines=9> */
[----:B------:R-:W-:Y:S01]  /*2560*/  FFMA R63, R26, R10, R63 ;  /* 0x0000000a1a3f7223 */ /* 0x000fe2000000003f */
[----:B------:R-:W-:Y:S01]  /*2570*/  FFMA R76, R32, R11, R76 ;  /* 0x0000000b204c7223 */ /* 0x000fe2000000004c */
[C---:B------:R-:W-:Y:S01]  /*2580*/  FFMA R84, R33.reuse, R8, R84 ;  /* 0x0000000821547223 */ /* 0x040fe20000000054 */
[C---:B------:R-:W-:Y:S01]  /*2590*/  FFMA R86, R33.reuse, R9, R86 ;  /* 0x0000000921567223 */ /* 0x040fe20000000056 */
[C---:B------:R-:W-:Y:S01]  /*25a0*/  FFMA R79, R33.reuse, R10, R79 ;  /* 0x0000000a214f7223 */ /* 0x040fe2000000004f */
        /* <DEDUP_REMOVED lines=47> */
[----:B------:R-:W-:Y:S06]  /*28a0*/  BRA.U !UP0, `(.L_x_1) ;  /* 0xffffffdd08687547 */ /* 0x000fec000b83ffff */
.L_x_0:
[----:B------:R-:W0:Y:S01]  /*28b0*/  LDCU.64 UR4, c[0x0][0x390] ;  /* 0x00007200ff0477ac */ /* 0x000e220008000a00 */
[----:B------:R-:W-:Y:S01]  /*28c0*/  LOP3.LUT R8, R5, 0x1f8, RZ, 0xc0, !PT ;  /* 0x000001f805087812 */ /* 0x000fe200078ec0ff */
[----:B------:R-:W-:Y:S01]  /*28d0*/  IMAD R0, R3, UR12, RZ ;  /* 0x0000000c03007c24 */ /* 0x000fe2000f8e02ff */
[----:B------:R-:W-:Y:S01]  /*28e0*/  SHF.L.U32 R5, R2, 0x7, RZ ;  /* 0x0000000702057819 */ /* 0x000fe200000006ff */
[----:B------:R-:W1:Y:S01]  /*28f0*/  LDCU UR6, c[0x0][0x3a8] ;  /* 0x00007500ff0677ac */ /* 0x000e620008000800 */
[----:B------:R-:W-:Y:S01]  /*2900*/  SHF.L.U32 R11, R4, 0x3, RZ ;  /* 0x00000003040b7819 */ /* 0x000fe200000006ff */
[----:B------:R-:W-:Y:S01]  /*2910*/  IMAD R4, R8, R3, RZ ;  /* 0x0000000308047224 */ /* 0x000fe200078e02ff */
[----:B------:R-:W-:Y:S01]  /*2920*/  LEA R0, P0, R0, R5, 0x7 ;  /* 0x0000000500007211 */ /* 0x000fe200078038ff */
[----:B------:R-:W2:Y:S01]  /*2930*/  LDCU UR7, c[0x0][0x3a4] ;  /* 0x00007480ff0777ac */ /* 0x000ea20008000800 */
[----:B------:R-:W-:Y:S02]  /*2940*/  LOP3.LUT R11, R11, 0x78, RZ, 0xc0, !PT ;  /* 0x000000780b0b7812 */ /* 0x000fe400078ec0ff */
[----:B------:R-:W-:-:S02]  /*2950*/  IADD3.X R2, PT, PT, RZ, RZ, RZ, P0, !PT ;  /* 0x000000ffff027210 */ /* 0x000fc400007fe4ff */
[--C-:B------:R-:W-:Y:S02]  /*2960*/  SHF.R.S32.HI R5, RZ, 0x1f, R4.reuse ;  /* 0x0000001fff057819 */ /* 0x100fe40000011404 */
[----:B------:R-:W-:-:S04]  /*2970*/  IADD3 R9, P0, P1, R11, R0, R4 ;  /* 0x000000000b097210 */ /* 0x000fc8000791e004 */
[----:B------:R-:W-:Y:S02]  /*2980*/  IADD3.X R10, PT, PT, RZ, R2, R5, P0, P1 ;  /* 0x00000002ff0a7210 */ /* 0x000fe400007e2405 */
[----:B0-----:R-:W-:-:S04]  /*2990*/  LEA R8, P0, R9, UR4, 0x2 ;  /* 0x0000000409087c11 */ /* 0x001fc8000f8010ff */
[----:B------:R-:W-:-:S05]  /*29a0*/  LEA.HI.X R9, R9, UR5, R10, 0x2, P0 ;  /* 0x0000000509097c11 */ /* 0x000fca00080f140a */
[----:B------:R-:W1:Y:S04]  /*29b0*/  LDG.E R5, desc[UR10][R8.64] ;  /* 0x0000000a08057981 */ /* 0x000e68000c1e1900 */
[----:B------:R-:W3:Y:S04]  /*29c0*/  LDG.E R12, desc[UR10][R8.64+0x4] ;  /* 0x0000040a080c7981 */ /* 0x000ee8000c1e1900 */
[----:B------:R-:W4:Y:S04]  /*29d0*/  LDG.E R13, desc[UR10][R8.64+0x8] ;  /* 0x0000080a080d7981 */ /* 0x000f28000c1e1900 */
[----:B------:R-:W5:Y:S04]  /*29e0*/  LDG.E R19, desc[UR10][R8.64+0x10] ;  /* 0x0000100a08137981 */ /* 0x000f68000c1e1900 */
[----:B------:R-:W5:Y:S04]  /*29f0*/  LDG.E R25, desc[UR10][R8.64+0x18] ;  /* 0x0000180a08197981 */ /* 0x000f68000c1e1900 */
[----:B------:R-:W5:Y:S04]  /*2a00*/  LDG.E R14, desc[UR10][R8.64+0xc] ;  /* 0x00000c0a080e7981 */ /* 0x000f68000c1e1900 */
[----:B------:R-:W5:Y:S04]  /*2a10*/  LDG.E R24, desc[UR10][R8.64+0x14] ;  /* 0x0000140a08187981 */ /* 0x000f68000c1e1900 */
[----:B------:R-:W5:Y:S01]  /*2a20*/  LDG.E R26, desc[UR10][R8.64+0x1c] ;  /* 0x00001c0a081a7981 */ /* 0x000f62000c1e1900 */
[----:B------:R-:W-:-:S04]  /*2a30*/  IADD3 R28, PT, PT, R4, R3, RZ ;  /* 0x00000003041c7210 */ /* 0x000fc80007ffe0ff */
[--C-:B------:R-:W-:Y:S02]  /*2a40*/  SHF.R.S32.HI R15, RZ, 0x1f, R28.reuse ;  /* 0x0000001fff0f7819 */ /* 0x100fe4000001141c */
[----:B------:R-:W-:-:S04]  /*2a50*/  IADD3 R27, P0, P1, R11, R0, R28 ;  /* 0x000000000b1b7210 */ /* 0x000fc8000791e01c */
[----:B------:R-:W-:Y:S02]  /*2a60*/  IADD3.X R30, PT, PT, RZ, R2, R15, P0, P1 ;  /* 0x00000002ff1e7210 */ /* 0x000fe400007e240f */
[----:B------:R-:W-:Y:S01]  /*2a70*/  LEA R4, P0, R27, UR4, 0x2 ;  /* 0x000000041b047c11 */ /* 0x000fe2000f8010ff */
[----:B-1----:R-:W-:Y:S01]  /*2a80*/  FMUL R10, R5, UR6 ;  /* 0x00000006050a7c20 */ /* 0x002fe20008400000 */
[----:B---3--:R-:W-:Y:S01]  /*2a90*/  FMUL R5, R12, UR6 ;  /* 0x000000060c057c20 */ /* 0x008fe20008400000 */
[----:B----4-:R-:W-:Y:S02]  /*2aa0*/  FMUL R12, R13, UR6 ;  /* 0x000000060d0c7c20 */ /* 0x010fe40008400000 */
[----:B--2---:R-:W-:Y:S02]  /*2ab0*/  FFMA R47, R47, UR7, R10 ;  /* 0x000000072f2f7c23 */ /* 0x004fe4000800000a */
[----:B------:R-:W-:Y:S01]  /*2ac0*/  FFMA R71, R71, UR7, R12 ;  /* 0x0000000747477c23 */ /* 0x000fe2000800000c */
[----:B-----5:R-:W-:Y:S01]  /*2ad0*/  FMUL R10, R19, UR6 ;  /* 0x00000006130a7c20 */ /* 0x020fe20008400000 */
[----:B------:R-:W-:Y:S01]  /*2ae0*/  FMUL R12, R25, UR6 ;  /* 0x00000006190c7c20 */ /* 0x000fe20008400000 */
[----:B------:R-:W-:Y:S01]  /*2af0*/  FMUL R15, R14, UR6 ;  /* 0x000000060e0f7c20 */ /* 0x000fe20008400000 */
[----:B------:R-:W-:Y:S01]  /*2b00*/  FMUL R19, R24, UR6 ;  /* 0x0000000618137c20 */ /* 0x000fe20008400000 */
[----:B------:R-:W-:Y:S01]  /*2b10*/  FMUL R25, R26, UR6 ;  /* 0x000000061a197c20 */ /* 0x000fe20008400000 */
[----:B------:R-:W-:Y:S01]  /*2b20*/  FFMA R13, R92, UR7, R5 ;  /* 0x000000075c0d7c23 */ /* 0x000fe20008000005 */
[----:B------:R-:W-:Y:S01]  /*2b30*/  FFMA R15, R96, UR7, R15 ;  /* 0x00000007600f7c23 */ /* 0x000fe2000800000f */
[----:B------:R-:W-:Y:S01]  /*2b40*/  FFMA R75, R75, UR7, R10 ;  /* 0x000000074b4b7c23 */ /* 0x000fe2000800000a */
[----:B------:R-:W-:Y:S01]  /*2b50*/  FFMA R19, R74, UR7, R19 ;  /* 0x000000074a137c23 */ /* 0x000fe20008000013 */
[----:B------:R-:W-:Y:S01]  /*2b60*/  FFMA R77, R77, UR7, R12 ;  /* 0x000000074d4d7c23 */ /* 0x000fe2000800000c */
[----:B------:R-:W-:Y:S01]  /*2b70*/  FFMA R25, R48, UR7, R25 ;  /* 0x0000000730197c23 */ /* 0x000fe20008000019 */
[----:B------:R-:W-:Y:S01]  /*2b80*/  LEA.HI.X R5, R27, UR5, R30, 0x2, P0 ;  /* 0x000000051b057c11 */ /* 0x000fe200080f141e */
[----:B------:R-:W-:Y:S04]  /*2b90*/  STG.E desc[UR10][R8.64], R47 ;  /* 0x0000002f08007986 */ /* 0x000fe8000c10190a */
[----:B------:R0:W-:Y:S04]  /*2ba0*/  STG.E desc[UR10][R8.64+0x4], R13 ;  /* 0x0000040d08007986 */ /* 0x0001e8000c10190a */
[----:B------:R-:W-:Y:S04]  /*2bb0*/  STG.E desc[UR10][R8.64+0x8], R71 ;  /* 0x0000084708007986 */ /* 0x000fe8000c10190a */
[----:B------:R1:W-:Y:S04]  /*2bc0*/  STG.E desc[UR10][R8.64+0xc], R15 ;  /* 0x00000c0f08007986 */ /* 0x0003e8000c10190a */
[----:B------:R-:W-:Y:S04]  /*2bd0*/  STG.E desc[UR10][R8.64+0x10], R75 ;  /* 0x0000104b08007986 */ /* 0x000fe8000c10190a */
[----:B------:R2:W-:Y:S04]  /*2be0*/  STG.E desc[UR10][R8.64+0x14], R19 ;  /* 0x0000141308007986 */ /* 0x0005e8000c10190a */
[----:B------:R-:W-:Y:S04]  /*2bf0*/  STG.E desc[UR10][R8.64+0x18], R77 ;  /* 0x0000184d08007986 */ /* 0x000fe8000c10190a */
[----:B------:R3:W-:Y:S04]  /*2c00*/  STG.E desc[UR10][R8.64+0x1c], R25 ;  /* 0x00001c1908007986 */ /* 0x0007e8000c10190a */
[----:B------:R-:W4:Y:S04]  /*2c10*/  LDG.E R10, desc[UR10][R4.64] ;  /* 0x0000000a040a7981 */ /* 0x000f28000c1e1900 */
[----:B0-----:R-:W5:Y:S04]  /*2c20*/  LDG.E R13, desc[UR10][R4.64+0x8] ;  /* 0x0000080a040d7981 */ /* 0x001f68000c1e1900 */
[----:B------:R-:W5:Y:S04]  /*2c30*/  LDG.E R12, desc[UR10][R4.64+0x4] ;  /* 0x0000040a040c7981 */ /* 0x000f68000c1e1900 */
[----:B------:R-:W5:Y:S04]  /*2c40*/  LDG.E R14, desc[UR10][R4.64+0xc] ;  /* 0x00000c0a040e7981 */ /* 0x000f68000c1e1900 */
[----:B------:R-:W5:Y:S04]  /*2c50*/  LDG.E R24, desc[UR10][R4.64+0x10] ;  /* 0x0000100a04187981 */ /* 0x000f68000c1e1900 */
[----:B------:R-:W5:Y:S04]  /*2c60*/  LDG.E R26, desc[UR10][R4.64+0x14] ;  /* 0x0000140a041a7981 */ /* 0x000f68000c1e1900 */
[----:B------:R-:W5:Y:S04]  /*2c70*/  LDG.E R27, desc[UR10][R4.64+0x18] ;  /* 0x0000180a041b7981 */ /* 0x000f68000c1e1900 */
[----:B------:R-:W5:Y:S01]  /*2c80*/  LDG.E R29, desc[UR10][R4.64+0x1c] ;  /* 0x00001c0a041d7981 */ /* 0x000f62000c1e1900 */
[----:B------:R-:W-:-:S04]  /*2c90*/  IADD3 R28, PT, PT, R28, R3, RZ ;  /* 0x000000031c1c7210 */ /* 0x000fc80007ffe0ff */
[--C-:B-1----:R-:W-:Y:S02]  /*2ca0*/  SHF.R.S32.HI R15, RZ, 0x1f, R28.reuse ;  /* 0x0000001fff0f7819 */ /* 0x102fe4000001141c */
[----:B--2---:R-:W-:-:S04]  /*2cb0*/  IADD3 R19, P0, P1, R11, R0, R28 ;  /* 0x000000000b137210 */ /* 0x004fc8000791e01c */
[----:B------:R-:W-:Y:S02]  /*2cc0*/  IADD3.X R30, PT, PT, RZ, R2, R15, P0, P1 ;  /* 0x00000002ff1e7210 */ /* 0x000fe400007e240f */
[----:B---3--:R-:W-:Y:S01]  /*2cd0*/  LEA R8, P0, R19, UR4, 0x2 ;  /* 0x0000000413087c11 */ /* 0x008fe2000f8010ff */
[----:B----4-:R-:W-:Y:S01]  /*2ce0*/  FMUL R9, R10, UR6 ;  /* 0x000000060a097c20 */ /* 0x010fe20008400000 */
[----:B-----5:R-:W-:-:S03]  /*2cf0*/  FMUL R10, R13, UR6 ;  /* 0x000000060d0a7c20 */ /* 0x020fc60008400000 */
[----:B------:R-:W-:Y:S01]  /*2d00*/  FFMA R13, R38, UR7, R9 ;  /* 0x00000007260d7c23 */ /* 0x000fe20008000009 */
[----:B------:R-:W-:Y:S01]  /*2d10*/  LEA.HI.X R9, R19, UR5, R30, 0x2, P0 ;  /* 0x0000000513097c11 */ /* 0x000fe200080f141e */
[----:B------:R-:W-:Y:S01]  /*2d20*/  FFMA R67, R67, UR7, R10 ;  /* 0x0000000743437c23 */ /* 0x000fe2000800000a */
[----:B------:R-:W-:Y:S01]  /*2d30*/  FMUL R15, R12, UR6 ;  /* 0x000000060c0f7c20 */ /* 0x000fe20008400000 */
[----:B------:R-:W-:Y:S01]  /*2d40*/  FMUL R19, R14, UR6 ;  /* 0x000000060e137c20 */ /* 0x000fe20008400000 */
        /* <DEDUP_REMOVED lines=10> */
[----:B------:R0:W-:Y:S04]  /*2df0*/  STG.E desc[UR10][R4.64], R13 ;  /* 0x0000000d04007986 */ /* 0x0001e8000c10190a */
[----:B------:R1:W-:Y:S04]  /*2e00*/  STG.E desc[UR10][R4.64+0x4], R15 ;  /* 0x0000040f04007986 */ /* 0x0003e8000c10190a */
[----:B------:R-:W-:Y:S04]  /*2e10*/  STG.E desc[UR10][R4.64+0x8], R67 ;  /* 0x0000084304007986 */ /* 0x000fe8000c10190a */
[----:B------:R2:W-:Y:S04]  /*2e20*/  STG.E desc[UR10][R4.64+0xc], R19 ;  /* 0x00000c1304007986 */ /* 0x0005e8000c10190a */
[----:B------:R-:W-:Y:S04]  /*2e30*/  STG.E desc[UR10][R4.64+0x10], R59 ;  /* 0x0000103b04007986 */ /* 0x000fe8000c10190a */
[----:B------:R-:W-:Y:S04]  /*2e40*/  STG.E desc[UR10][R4.64+0x14], R25 ;  /* 0x0000141904007986 */ /* 0x000fe8000c10190a */
        /* <DEDUP_REMOVED lines=31> */
[----:B------:R-:W-:Y:S01]  /*3040*/  FFMA R25, R50, UR7, R25 ;  /* 0x0000000732197c23 */ /* 0x000fe20008000019 */
[----:B------:R-:W-:Y:S04]  /*3050*/  STG.E desc[UR10][R8.64], R37 ;  /* 0x0000002508007986 */ /* 0x000fe8000c10190a */
[----:B------:R0:W-:Y:S04]  /*3060*/  STG.E desc[UR10][R8.64+0x4], R13 ;  /* 0x0000040d08007986 */ /* 0x0001e8000c10190a */
[----:B------:R-:W-:Y:S04]  /*3070*/  STG.E desc[UR10][R8.64+0x8], R83 ;  /* 0x0000085308007986 */ /* 0x000fe8000c10190a */
[----:B------:R-:W-:Y:S04]  /*3080*/  STG.E desc[UR10][R8.64+0xc], R15 ;  /* 0x00000c0f08007986 */ /* 0x000fe8000c10190a */
[----:B------:R-:W-:Y:S04]  /*3090*/  STG.E desc[UR10][R8.64+0x10], R87 ;  /* 0x0000105708007986 */ /* 0x000fe8000c10190a */
[----:B------:R1:W-:Y:S04]  /*30a0*/  STG.E desc[UR10][R8.64+0x14], R19 ;  /* 0x0000141308007986 */ /* 0x0003e8000c10190a */
[----:B------:R-:W-:Y:S04]  /*30b0*/  STG.E desc[UR10][R8.64+0x18], R89 ;  /* 0x0000185908007986 */ /* 0x000fe8000c10190a */
[----:B------:R2:W-:Y:S04]  /*30c0*/  STG.E desc[UR10][R8.64+0x1c], R25 ;  /* 0x00001c1908007986 */ /* 0x0005e8000c10190a */
[----:B------:R-:W3:Y:S04]  /*30d0*/  LDG.E R6, desc[UR10][R4.64] ;  /* 0x0000000a04067981 */ /* 0x000ee8000c1e1900 */
[----:B------:R-:W4:Y:S04]  /*30e0*/  LDG.E R10, desc[UR10][R4.64+0x4] ;  /* 0x0000040a040a7981 */ /* 0x000f28000c1e1900 */
[----:B------:R-:W5:Y:S04]  /*30f0*/  LDG.E R12, desc[UR10][R4.64+0x8] ;  /* 0x0000080a040c7981 */ /* 0x000f68000c1e1900 */
[----:B------:R-:W5:Y:S04]  /*3100*/  LDG.E R14, desc[UR10][R4.64+0xc] ;  /* 0x00000c0a040e7981 */ /* 0x000f68000c1e1900 */
[----:B------:R-:W5:Y:S04]  /*3110*/  LDG.E R16, desc[UR10][R4.64+0x10] ;  /* 0x0000100a04107981 */ /* 0x000f68000c1e1900 */
[----:B------:R-:W5:Y:S04]  /*3120*/  LDG.E R24, desc[UR10][R4.64+0x14] ;  /* 0x0000140a04187981 */ /* 0x000f68000c1e1900 */
[----:B------:R-:W5:Y:S04]  /*3130*/  LDG.E R26, desc[UR10][R4.64+0x18] ;  /* 0x0000180a041a7981 */ /* 0x000f68000c1e1900 */
[----:B------:R-:W5:Y:S01]  /*3140*/  LDG.E R27, desc[UR10][R4.64+0x1c] ;  /* 0x00001c0a041b7981 */ /* 0x000f62000c1e1900 */
[----:B------:R-:W-:-:S04]  /*3150*/  IADD3 R28, PT, PT, R28, R3, RZ ;  /* 0x000000031c1c7210 */ /* 0x000fc80007ffe0ff */
[--C-:B0-----:R-:W-:Y:S02]  /*3160*/  SHF.R.S32.HI R13, RZ, 0x1f, R28.reuse ;  /* 0x0000001fff0d7819 */ /* 0x101fe4000001141c */
[----:B-1----:R-:W-:-:S04]  /*3170*/  IADD3 R19, P0, P1, R11, R0, R28 ;  /* 0x000000000b137210 */ /* 0x002fc8000791e01c */
[----:B------:R-:W-:Y:S02]  /*3180*/  IADD3.X R30, PT, PT, RZ, R2, R13, P0, P1 ;  /* 0x00000002ff1e7210 */ /* 0x000fe400007e240d */
[----:B--2---:R-:W-:Y:S01]  /*3190*/  LEA R8, P0, R19, UR4, 0x2 ;  /* 0x0000000413087c11 */ /* 0x004fe2000f8010ff */
[----:B---3--:R-:W-:-:S04]  /*31a0*/  FMUL R9, R6, UR6 ;  /* 0x0000000606097c20 */ /* 0x008fc80008400000 */
[----:B------:R-:W-:Y:S01]  /*31b0*/  FFMA R13, R36, UR7, R9 ;  /* 0x00000007240d7c23 */ /* 0x000fe20008000009 */
[----:B------:R-:W-:Y:S01]  /*31c0*/  LEA.HI.X R9, R19, UR5, R30, 0x2, P0 ;  /* 0x0000000513097c11 */ /* 0x000fe200080f141e */
[----:B----4-:R-:W-:Y:S01]  /*31d0*/  FMUL R15, R10, UR6 ;  /* 0x000000060a0f7c20 */ /* 0x010fe20008400000 */
[----:B-----5:R-:W-:Y:S01]  /*31e0*/  FMUL R12, R12, UR6 ;  /* 0x000000060c0c7c20 */ /* 0x020fe20008400000 */
        /* <DEDUP_REMOVED lines=13> */
[----:B------:R-:W-:Y:S04]  /*32c0*/  STG.E desc[UR10][R4.64+0x4], R15 ;  /* 0x0000040f04007986 */ /* 0x000fe8000c10190a */
[----:B------:R-:W-:Y:S04]  /*32d0*/  STG.E desc[UR10][R4.64+0x8], R39 ;  /* 0x0000082704007986 */ /* 0x000fe8000c10190a */
[----:B------:R0:W-:Y:S04]  /*32e0*/  STG.E desc[UR10][R4.64+0xc], R19 ;  /* 0x00000c1304007986 */ /* 0x0001e8000c10190a */
[----:B------:R-:W-:Y:S04]  /*32f0*/  STG.E desc[UR10][R4.64+0x10], R17 ;  /* 0x0000101104007986 */ /* 0x000fe8000c10190a */
[----:B------:R-:W-:Y:S04]  /*3300*/  STG.E desc[UR10][R4.64+0x14], R25 ;  /* 0x0000141904007986 */ /* 0x000fe8000c10190a */
[----:B------:R-:W-:Y:S04]  /*3310*/  STG.E desc[UR10][R4.64+0x18], R91 ;  /* 0x0000185b04007986 */ /* 0x000fe8000c10190a */
[----:B------:R1:W-:Y:S04]  /*3320*/  STG.E desc[UR10][R4.64+0x1c], R27 ;  /* 0x00001c1b04007986 */ /* 0x0003e8000c10190a */
[----:B------:R-:W2:Y:S04]  /*3330*/  LDG.E R6, desc[UR10][R8.64] ;  /* 0x0000000a08067981 */ /* 0x000ea8000c1e1900 */
[----:B------:R-:W3:Y:S04]  /*3340*/  LDG.E R10, desc[UR10][R8.64+0x4] ;  /* 0x0000040a080a7981 */ /* 0x000ee8000c1e1900 */
[----:B0-----:R-:W4:Y:S04]  /*3350*/  LDG.E R19, desc[UR10][R8.64+0x18] ;  /* 0x0000180a08137981 */ /* 0x001f28000c1e1900 */
        /* <DEDUP_REMOVED lines=9> */
[----:B-1----:R-:W-:Y:S01]  /*33f0*/  LEA R4, P0, R15, UR4, 0x2 ;  /* 0x000000040f047c11 */ /* 0x002fe2000f8010ff */
[----:B--2---:R-:W-:Y:S01]  /*3400*/  FMUL R6, R6, UR6 ;  /* 0x0000000606067c20 */ /* 0x004fe20008400000 */
[----:B---3--:R-:W-:-:S03]  /*3410*/  FMUL R5, R10, UR6 ;  /* 0x000000060a057c20 */ /* 0x008fc60008400000 */
[----:B------:R-:W-:Y:S01]  /*3420*/  FFMA R23, R23, UR7, R6 ;  /* 0x0000000717177c23 */ /* 0x000fe20008000006 */
        /* <DEDUP_REMOVED lines=17> */
[----:B------:R-:W-:Y:S04]  /*3540*/  STG.E desc[UR10][R8.64+0xc], R15 ;  /* 0x00000c0f08007986 */ /* 0x000fe8000c10190a */
        /* <DEDUP_REMOVED lines=17> */
[----:B----4-:R-:W-:-:S04]  /*3660*/  FMUL R9, R6, UR6 ;  /* 0x0000000606097c20 */ /* 0x010fc80008400000 */
[----:B------:R-:W-:Y:S01]  /*3670*/  FFMA R13, R42, UR7, R9 ;  /* 0x000000072a0d7c23 */ /* 0x000fe20008000009 */
[----:B------:R-:W-:Y:S01]  /*3680*/  LEA.HI.X R9, R17, UR5, R26, 0x2, P0 ;  /* 0x0000000511097c11 */ /* 0x000fe200080f141a */
[----:B-----5:R-:W-:Y:S01]  /*3690*/  FMUL R6, R23, UR6 ;  /* 0x0000000617067c20 */ /* 0x020fe20008400000 */
        /* <DEDUP_REMOVED lines=22> */
[----:B------:R-:W5:Y:S04]  /*3800*/  LDG.E R10, desc[UR10][R8.64+0x4] ;  /* 0x0000040a080a7981 */ /* 0x000f68000c1e1900 */
[----:B------:R-:W3:Y:S04]  /*3810*/  LDG.E R12, desc[UR10][R8.64+0x8] ;  /* 0x0000080a080c7981 */ /* 0x000ee8000c1e1900 */
[----:B0-----:R-:W3:Y:S04]  /*3820*/  LDG.E R13, desc[UR10][R8.64+0xc] ;  /* 0x00000c0a080d7981 */ /* 0x001ee8000c1e1900 */
[----:B------:R-:W3:Y:S04]  /*3830*/  LDG.E R14, desc[UR10][R8.64+0x10] ;  /* 0x0000100a080e7981 */ /* 0x000ee8000c1e1900 */
[----:B-1----:R-:W3:Y:S04]  /*3840*/  LDG.E R15, desc[UR10][R8.64+0x14] ;  /* 0x0000140a080f7981 */ /* 0x002ee8000c1e1900 */
[----:B------:R-:W3:Y:S04]  /*3850*/  LDG.E R16, desc[UR10][R8.64+0x18] ;  /* 0x0000180a08107981 */ /* 0x000ee8000c1e1900 */
[----:B--2---:R-:W2:Y:S01]  /*3860*/  LDG.E R17, desc[UR10][R8.64+0x1c] ;  /* 0x00001c0a08117981 */ /* 0x004ea2000c1e1900 */
[----:B------:R-:W-:-:S04]  /*3870*/  IADD3 R3, PT, PT, R28, R3, RZ ;  /* 0x000000031c037210 */ /* 0x000fc80007ffe0ff */
[--C-:B------:R-:W-:Y:S02]  /*3880*/  IADD3 R0, P0, P1, R11, R0, R3.reuse ;  /* 0x000000000b007210 */ /* 0x100fe4000791e003 */
[----:B------:R-:W-:-:S04]  /*3890*/  SHF.R.S32.HI R3, RZ, 0x1f, R3 ;  /* 0x0000001fff037819 */ /* 0x000fc80000011403 */
[----:B------:R-:W-:Y:S02]  /*38a0*/  IADD3.X R11, PT, PT, RZ, R2, R3, P0, P1 ;  /* 0x00000002ff0b7210 */ /* 0x000fe400007e2403 */
[----:B------:R-:W-:Y:S01]  /*38b0*/  LEA R2, P0, R0, UR4, 0x2 ;  /* 0x0000000400027c11 */ /* 0x000fe2000f8010ff */
[----:B----4-:R-:W-:Y:S01]  /*38c0*/  FMUL R6, R6, UR6 ;  /* 0x0000000606067c20 */ /* 0x010fe20008400000 */
[----:B-----5:R-:W-:Y:S01]  /*38d0*/  FMUL R3, R10, UR6 ;  /* 0x000000060a037c20 */ /* 0x020fe20008400000 */
[----:B---3--:R-:W-:Y:S01]  /*38e0*/  FMUL R12, R12, UR6 ;  /* 0x000000060c0c7c20 */ /* 0x008fe20008400000 */
[----:B------:R-:W-:Y:S01]  /*38f0*/  FMUL R13, R13, UR6 ;  /* 0x000000060d0d7c20 */ /* 0x000fe20008400000 */
[----:B------:R-:W-:Y:S01]  /*3900*/  FMUL R14, R14, UR6 ;  /* 0x000000060e0e7c20 */ /* 0x000fe20008400000 */
[----:B------:R-:W-:Y:S01]  /*3910*/  FMUL R15, R15, UR6 ;  /* 0x000000060f0f7c20 */ /* 0x000fe20008400000 */
[----:B------:R-:W-:Y:S01]  /*3920*/  FMUL R16, R16, UR6 ;  /* 0x0000000610107c20 */ /* 0x000fe20008400000 */
[----:B--2---:R-:W-:Y:S01]  /*3930*/  FMUL R17, R17, UR6 ;  /* 0x0000000611117c20 */ /* 0x004fe20008400000 */
[----:B------:R-:W-:Y:S01]  /*3940*/  FFMA R21, R21, UR7, R6 ;  /* 0x0000000715157c23 */ /* 0x000fe20008000006 */
[----:B------:R-:W-:Y:S01]  /*3950*/  FFMA R5, R46, UR7, R3 ;  /* 0x000000072e057c23 */ /* 0x000fe20008000003 */
        /* <DEDUP_REMOVED lines=10> */
[----:B------:R-:W-:Y:S04]  /*3a00*/  STG.E desc[UR10][R8.64+0xc], R13 ;  /* 0x00000c0d08007986 */ /* 0x000fe8000c10190a */
[----:B------:R-:W-:Y:S04]  /*3a10*/  STG.E desc[UR10][R8.64+0x10], R61 ;  /* 0x0000103d08007986 */ /* 0x000fe8000c10190a */
[----:B------:R-:W-:Y:S04]  /*3a20*/  STG.E desc[UR10][R8.64+0x14], R15 ;  /* 0x0000140f08007986 */ /* 0x000fe8000c10190a */
[----:B------:R-:W-:Y:S04]  /*3a30*/  STG.E desc[UR10][R8.64+0x18], R63 ;  /* 0x0000183f08007986 */ /* 0x000fe8000c10190a */
[----:B------:R1:W-:Y:S04]  /*3a40*/  STG.E desc[UR10][R8.64+0x1c], R17 ;  /* 0x00001c1108007986 */ /* 0x0003e8000c10190a */
[----:B------:R-:W0:Y:S04]  /*3a50*/  LDG.E R0, desc[UR10][R2.64] ;  /* 0x0000000a02007981 */ /* 0x000e28000c1e1900 */
[----:B------:R-:W2:Y:S04]  /*3a60*/  LDG.E R4, desc[UR10][R2.64+0x4] ;  /* 0x0000040a02047981 */ /* 0x000ea8000c1e1900 */
[----:B------:R-:W3:Y:S04]  /*3a70*/  LDG.E R6, desc[UR10][R2.64+0x8] ;  /* 0x0000080a02067981 */ /* 0x000ee8000c1e1900 */
[----:B------:R-:W1:Y:S04]  /*3a80*/  LDG.E R10, desc[UR10][R2.64+0xc] ;  /* 0x00000c0a020a7981 */ /* 0x000e68000c1e1900 */
[----:B------:R-:W4:Y:S04]  /*3a90*/  LDG.E R12, desc[UR10][R2.64+0x10] ;  /* 0x0000100a020c7981 */ /* 0x000f28000c1e1900 */
[----:B------:R-:W5:Y:S04]  /*3aa0*/  LDG.E R14, desc[UR10][R2.64+0x14] ;  /* 0x0000140a020e7981 */ /* 0x000f68000c1e1900 */
[----:B------:R-:W5:Y:S04]  /*3ab0*/  LDG.E R16, desc[UR10][R2.64+0x18] ;  /* 0x0000180a02107981 */ /* 0x000f68000c1e1900 */
[----:B------:R-:W5:Y:S01]  /*3ac0*/  LDG.E R18, desc[UR10][R2.64+0x1c] ;  /* 0x00001c0a02127981 */ /* 0x000f62000c1e1900 */
[----:B0-----:R-:W-:Y:S01]  /*3ad0*/  FMUL R5, R0, UR6 ;  /* 0x0000000600057c20 */ /* 0x001fe20008400000 */
[----:B--2---:R-:W-:Y:S01]  /*3ae0*/  FMUL R11, R4, UR6 ;  /* 0x00000006040b7c20 */ /* 0x004fe20008400000 */
[----:B---3--:R-:W-:Y:S01]  /*3af0*/  FMUL R6, R6, UR6 ;  /* 0x0000000606067c20 */ /* 0x008fe20008400000 */
[----:B-1----:R-:W-:Y:S01]  /*3b00*/  FMUL R9, R10, UR6 ;  /* 0x000000060a097c20 */ /* 0x002fe20008400000 */
[----:B----4-:R-:W-:Y:S01]  /*3b10*/  FMUL R12, R12, UR6 ;  /* 0x000000060c0c7c20 */ /* 0x010fe20008400000 */
[----:B-----5:R-:W-:Y:S01]  /*3b20*/  FMUL R13, R14, UR6 ;  /* 0x000000060e0d7c20 */ /* 0x020fe20008400000 */
        /* <DEDUP_REMOVED lines=13> */
[----:B------:R-:W-:Y:S04]  /*3c00*/  STG.E desc[UR10][R2.64+0xc], R9 ;  /* 0x00000c0902007986 */ /* 0x000fe8000c10190a */
[----:B------:R-:W-:Y:S04]  /*3c10*/  STG.E desc[UR10][R2.64+0x10], R57 ;  /* 0x0000103902007986 */ /* 0x000fe8000c10190a */
[----:B------:R-:W-:Y:S04]  /*3c20*/  STG.E desc[UR10][R2.64+0x14], R13 ;  /* 0x0000140d02007986 */ /* 0x000fe8000c10190a */
[----:B------:R-:W-:Y:S04]  /*3c30*/  STG.E desc[UR10][R2.64+0x18], R69 ;  /* 0x0000184502007986 */ /* 0x000fe8000c10190a */
[----:B------:R-:W-:Y:S01]  /*3c40*/  STG.E desc[UR10][R2.64+0x1c], R15 ;  /* 0x00001c0f02007986 */ /* 0x000fe2000c10190a */
[----:B------:R-:W-:Y:S05]  /*3c50*/  EXIT ;  /* 0x000000000000794d */ /* 0x000fea0003800000 */
.L_x_2:
[----:B------:R-:W-:-:S00]  /*3c60*/  BRA `(.L_x_2) ;  /* 0xfffffffc00fc7947 */ /* 0x000fc0000383ffff */
[----:B------:R-:W-:-:S00]  /*3c70*/  NOP ;  /* 0x0000000000007918 */ /* 0x000fc00000000000 */
        /* <DEDUP_REMOVED lines=8> */
.L_x_3:


//--------------------- .nv.shared._Z5sgemmILi128ELi128ELi8ELi8ELi8EEvPfS0_S0_iiiff --------------------------
	.section	.nv.shared._Z5sgemmILi128ELi128ELi8ELi8ELi8EEvPfS0_S0_iiiff,"aw",@nobits
	.sectionflags	@""
	.align	4
.nv.shared._Z5sgemmILi128ELi128ELi8ELi8ELi8EEvPfS0_S0_iiiff:
	.zero		17408


//--------------------- .nv.shared.reserved.0     --------------------------
	.section	.nv.shared.reserved.0,"aw",@nobits
	.weak		__nv_reservedSMEM_offset_0_alias
	.size		__nv_reservedSMEM_offset_0_alias, 0, 64
	.other		__nv_reservedSMEM_offset_0_alias,@"STO_CUDA_RESERVED_SHARED STV_DEFAULT"
__nv_reservedSMEM_offset_0_alias:
	.zero		0
	.zero		64


//--------------------- .nv.constant0._Z5sgemmILi128ELi128ELi8ELi8ELi8EEvPfS0_S0_iiiff --------------------------
	.section	.nv.constant0._Z5sgemmILi128ELi128ELi8ELi8ELi8EEvPfS0_S0_iiiff,"a",@progbits
	.sectionflags	@""
	.align	4
.nv.constant0._Z5sgemmILi128ELi128ELi8ELi8ELi8EEvPfS0_S0_iiiff:
	.zero		940


//--------------------- SYMBOLS --------------------------

	.type		.nv.reservedSmem.offset0,@object
	.size		.nv.reservedSmem.offset0,0x4
	.type		.nv.reservedSmem.cap,@object
	.size		.nv.reservedSmem.cap,0x4
